	.target	sm_90a

	.elftype	@"ET_EXEC"


//--------------------- .note.nv.tkinfo           --------------------------
	.section	.note.nv.tkinfo,"",@"SHT_NOTE"
	.sectionflags	@"SHF_NOTE_NV_TKINFO"
	.tkinfo
        /*0018*/ 	.word	0x00000002
        /*0030*/ 	.string	""
        /*0030*/ 	.string	"ptxas"
        /*0030*/ 	.string	"Cuda compilation tools, release 13.0, V13.0.88"
        /*0030*/ 	.string	"Build cuda_13.0.r13.0/compiler.36424714_0"
        /*0030*/ 	.string	"-arch sm_90a -m 64 "



//--------------------- .note.nv.cuinfo           --------------------------
	.section	.note.nv.cuinfo,"",@"SHT_NOTE"
	.sectionflags	@"SHF_NOTE_NV_CUINFO"
        /*0018*/ 	.short	0x0002
        /*001a*/ 	.short	0x005a
        /*001c*/ 	.short	0x0082
	.zero		2


//--------------------- .nv.info                  --------------------------
	.section	.nv.info,"",@"SHT_CUDA_INFO"
	.align	4


	//----- nvinfo : EIATTR_REGCOUNT
	.align		4
        /*0000*/ 	.byte	0x04, 0x2f
        /*0002*/ 	.short	(.L_16 - .L_15)
	.align		4
.L_15:
        /*0004*/ 	.word	index@(_ZN7cutlass13device_kernelINS_4gemm6kernel13GemmUniversalIN4cute5tupleIJiiiiEEENS1_10collective13CollectiveMmaINS1_39MainloopSm90TmaGmmaRmemAWarpSpecializedILi2ENS5_IJNS4_1CILi1EEESB_SB_EEENS1_35KernelTmaWarpSpecializedCooperativeEEENS5_IJNSA_ILi256EEENSA_ILi64EEESG_EEENS_10tfloat32_tENS5_IJSB_llEEESI_NS5_IJlSB_lEEENS4_8TiledMMAINS4_8MMA_AtomIJNS4_4SM904GMMA29MMA_64x64x8_F32TF32TF32_RS_TNILNSO_7ScaleInE1ELSQ_1EEEEEENS4_6LayoutINS5_IJNSA_ILi2EEESB_SB_EEENS5_IJSB_NSA_ILi0EEESW_EEEEENS5_IJNS4_10UnderscoreESZ_SZ_EEEEENS4_13SM90_TMA_LOADENS4_14ComposedLayoutINS4_7SwizzleILi1ELi4ELi3EEENS4_18smem_ptr_flag_bitsILi32EEENST_INS5_IJNSA_ILi8EEES18_EEENS5_IJSB_S18_EEEEEEENS4_9Copy_AtomIJNS4_39AutoVectorizingCopyWithAssumedAlignmentILi128EEESI_EEENS4_8identityES12_NS13_INS14_ILi3ELi4ELi3EEES17_NST_INS5_IJS18_NSA_ILi32EEEEEENS5_IJS1J_SB_EEEEEEEvS1H_EENS_8epilogue10collective6detail29Sm90TmaWarpSpecializedAdapterINS1Q_15DefaultEpilogueISI_SK_SK_NS1P_6thread17LinearCombinationISI_Li1EffLNS1U_9ScaleType4KindE0ELNS_15FloatRoundStyleE2ESI_EENS1_15EpilogueDefaultEEEEEvvEEEEvNT_6ParamsE)
        /*0008*/ 	.word	0x000000a8


	//----- nvinfo : EIATTR_FRAME_SIZE
	.align		4
.L_16:
        /*000c*/ 	.byte	0x04, 0x11
        /*000e*/ 	.short	(.L_18 - .L_17)
	.align		4
.L_17:
        /*0010*/ 	.word	index@(_ZN7cutlass13device_kernelINS_4gemm6kernel13GemmUniversalIN4cute5tupleIJiiiiEEENS1_10collective13CollectiveMmaINS1_39MainloopSm90TmaGmmaRmemAWarpSpecializedILi2ENS5_IJNS4_1CILi1EEESB_SB_EEENS1_35KernelTmaWarpSpecializedCooperativeEEENS5_IJNSA_ILi256EEENSA_ILi64EEESG_EEENS_10tfloat32_tENS5_IJSB_llEEESI_NS5_IJlSB_lEEENS4_8TiledMMAINS4_8MMA_AtomIJNS4_4SM904GMMA29MMA_64x64x8_F32TF32TF32_RS_TNILNSO_7ScaleInE1ELSQ_1EEEEEENS4_6LayoutINS5_IJNSA_ILi2EEESB_SB_EEENS5_IJSB_NSA_ILi0EEESW_EEEEENS5_IJNS4_10UnderscoreESZ_SZ_EEEEENS4_13SM90_TMA_LOADENS4_14ComposedLayoutINS4_7SwizzleILi1ELi4ELi3EEENS4_18smem_ptr_flag_bitsILi32EEENST_INS5_IJNSA_ILi8EEES18_EEENS5_IJSB_S18_EEEEEEENS4_9Copy_AtomIJNS4_39AutoVectorizingCopyWithAssumedAlignmentILi128EEESI_EEENS4_8identityES12_NS13_INS14_ILi3ELi4ELi3EEES17_NST_INS5_IJS18_NSA_ILi32EEEEEENS5_IJS1J_SB_EEEEEEEvS1H_EENS_8epilogue10collective6detail29Sm90TmaWarpSpecializedAdapterINS1Q_15DefaultEpilogueISI_SK_SK_NS1P_6thread17LinearCombinationISI_Li1EffLNS1U_9ScaleType4KindE0ELNS_15FloatRoundStyleE2ESI_EENS1_15EpilogueDefaultEEEEEvvEEEEvNT_6ParamsE)
        /*0014*/ 	.word	0x00000048


	//----- nvinfo : EIATTR_MIN_STACK_SIZE
	.align		4
.L_18:
        /*0018*/ 	.byte	0x04, 0x12
        /*001a*/ 	.short	(.L_20 - .L_19)
	.align		4
.L_19:
        /*001c*/ 	.word	index@(_ZN7cutlass13device_kernelINS_4gemm6kernel13GemmUniversalIN4cute5tupleIJiiiiEEENS1_10collective13CollectiveMmaINS1_39MainloopSm90TmaGmmaRmemAWarpSpecializedILi2ENS5_IJNS4_1CILi1EEESB_SB_EEENS1_35KernelTmaWarpSpecializedCooperativeEEENS5_IJNSA_ILi256EEENSA_ILi64EEESG_EEENS_10tfloat32_tENS5_IJSB_llEEESI_NS5_IJlSB_lEEENS4_8TiledMMAINS4_8MMA_AtomIJNS4_4SM904GMMA29MMA_64x64x8_F32TF32TF32_RS_TNILNSO_7ScaleInE1ELSQ_1EEEEEENS4_6LayoutINS5_IJNSA_ILi2EEESB_SB_EEENS5_IJSB_NSA_ILi0EEESW_EEEEENS5_IJNS4_10UnderscoreESZ_SZ_EEEEENS4_13SM90_TMA_LOADENS4_14ComposedLayoutINS4_7SwizzleILi1ELi4ELi3EEENS4_18smem_ptr_flag_bitsILi32EEENST_INS5_IJNSA_ILi8EEES18_EEENS5_IJSB_S18_EEEEEEENS4_9Copy_AtomIJNS4_39AutoVectorizingCopyWithAssumedAlignmentILi128EEESI_EEENS4_8identityES12_NS13_INS14_ILi3ELi4ELi3EEES17_NST_INS5_IJS18_NSA_ILi32EEEEEENS5_IJS1J_SB_EEEEEEEvS1H_EENS_8epilogue10collective6detail29Sm90TmaWarpSpecializedAdapterINS1Q_15DefaultEpilogueISI_SK_SK_NS1P_6thread17LinearCombinationISI_Li1EffLNS1U_9ScaleType4KindE0ELNS_15FloatRoundStyleE2ESI_EENS1_15EpilogueDefaultEEEEEvvEEEEvNT_6ParamsE)
        /*0020*/ 	.word	0x00000048
.L_20:


//--------------------- .nv.compat                --------------------------
	.section	.nv.compat,"",@"SHT_CUDA_COMPAT_INFO"
	.align	4
        /*0000*/ 	.byte	0x02, 0x09, 0x01, 0x00, 0x02, 0x02, 0x04, 0x00, 0x02, 0x05, 0x05, 0x00, 0x03, 0x07, 0x01, 0x01
        /*0010*/ 	.byte	0x02, 0x03, 0x01, 0x00, 0x02, 0x06, 0x01, 0x00, 0x04, 0x0b, 0x08, 0x00, 0x00, 0x00, 0x00, 0x00
        /*0020*/ 	.byte	0x00, 0x00, 0x00, 0x00


//--------------------- .nv.info._ZN7cutlass13device_kernelINS_4gemm6kernel13GemmUniversalIN4cute5tupleIJiiiiEEENS1_10collective13CollectiveMmaINS1_39MainloopSm90TmaGmmaRmemAWarpSpecializedILi2ENS5_IJNS4_1CILi1EEESB_SB_EEENS1_35KernelTmaWarpSpecializedCooperativeEEENS5_IJNSA_ILi256EEENSA_ILi64EEESG_EEENS_10tfloat32_tENS5_IJSB_llEEESI_NS5_IJlSB_lEEENS4_8TiledMMAINS4_8MMA_AtomIJNS4_4SM904GMMA29MMA_64x64x8_F32TF32TF32_RS_TNILNSO_7ScaleInE1ELSQ_1EEEEEENS4_6LayoutINS5_IJNSA_ILi2EEESB_SB_EEENS5_IJSB_NSA_ILi0EEESW_EEEEENS5_IJNS4_10UnderscoreESZ_SZ_EEEEENS4_13SM90_TMA_LOADENS4_14ComposedLayoutINS4_7SwizzleILi1ELi4ELi3EEENS4_18smem_ptr_flag_bitsILi32EEENST_INS5_IJNSA_ILi8EEES18_EEENS5_IJSB_S18_EEEEEEENS4_9Copy_AtomIJNS4_39AutoVectorizingCopyWithAssumedAlignmentILi128EEESI_EEENS4_8identityES12_NS13_INS14_ILi3ELi4ELi3EEES17_NST_INS5_IJS18_NSA_ILi32EEEEEENS5_IJS1J_SB_EEEEEEEvS1H_EENS_8epilogue10collective6detail29Sm90TmaWarpSpecializedAdapterINS1Q_15DefaultEpilogueISI_SK_SK_NS1P_6thread17LinearCombinationISI_Li1EffLNS1U_9ScaleType4KindE0ELNS_15FloatRoundStyleE2ESI_EENS1_15EpilogueDefaultEEEEEvvEEEEvNT_6ParamsE --------------------------
	.section	.nv.info._ZN7cutlass13device_kernelINS_4gemm6kernel13GemmUniversalIN4cute5tupleIJiiiiEEENS1_10collective13CollectiveMmaINS1_39MainloopSm90TmaGmmaRmemAWarpSpecializedILi2ENS5_IJNS4_1CILi1EEESB_SB_EEENS1_35KernelTmaWarpSpecializedCooperativeEEENS5_IJNSA_ILi256EEENSA_ILi64EEESG_EEENS_10tfloat32_tENS5_IJSB_llEEESI_NS5_IJlSB_lEEENS4_8TiledMMAINS4_8MMA_AtomIJNS4_4SM904GMMA29MMA_64x64x8_F32TF32TF32_RS_TNILNSO_7ScaleInE1ELSQ_1EEEEEENS4_6LayoutINS5_IJNSA_ILi2EEESB_SB_EEENS5_IJSB_NSA_ILi0EEESW_EEEEENS5_IJNS4_10UnderscoreESZ_SZ_EEEEENS4_13SM90_TMA_LOADENS4_14ComposedLayoutINS4_7SwizzleILi1ELi4ELi3EEENS4_18smem_ptr_flag_bitsILi32EEENST_INS5_IJNSA_ILi8EEES18_EEENS5_IJSB_S18_EEEEEEENS4_9Copy_AtomIJNS4_39AutoVectorizingCopyWithAssumedAlignmentILi128EEESI_EEENS4_8identityES12_NS13_INS14_ILi3ELi4ELi3EEES17_NST_INS5_IJS18_NSA_ILi32EEEEEENS5_IJS1J_SB_EEEEEEEvS1H_EENS_8epilogue10collective6detail29Sm90TmaWarpSpecializedAdapterINS1Q_15DefaultEpilogueISI_SK_SK_NS1P_6thread17LinearCombinationISI_Li1EffLNS1U_9ScaleType4KindE0ELNS_15FloatRoundStyleE2ESI_EENS1_15EpilogueDefaultEEEEEvvEEEEvNT_6ParamsE,"",@"SHT_CUDA_INFO"
	.sectionflags	@""
	.align	4


	//----- nvinfo : EIATTR_CUDA_API_VERSION
	.align		4
        /*0000*/ 	.byte	0x04, 0x37
        /*0002*/ 	.short	(.L_22 - .L_21)
.L_21:
        /*0004*/ 	.word	0x00000082


	//----- nvinfo : EIATTR_KPARAM_INFO
	.align		4
.L_22:
        /*0008*/ 	.byte	0x04, 0x17
        /*000a*/ 	.short	(.L_24 - .L_23)
.L_23:
        /*000c*/ 	.word	0x00000000
        /*0010*/ 	.short	0x0000
        /*0012*/ 	.short	0x0070
        /*0014*/ 	.byte	0x00, 0xf0, 0x01, 0x10


	//----- nvinfo : EIATTR_SPARSE_MMA_MASK
	.align		4
.L_24:
        /*0018*/ 	.byte	0x03, 0x50
        /*001a*/ 	.short	0x0000


	//----- nvinfo : EIATTR_MAXREG_COUNT
	.align		4
        /*001c*/ 	.byte	0x03, 0x1b
        /*001e*/ 	.short	0x00a8


	//----- nvinfo : EIATTR_NUM_BARRIERS
	.align		4
        /*0020*/ 	.byte	0x02, 0x4c
        /*0022*/ 	.byte	0x01
	.zero		1


	//----- nvinfo : EIATTR_EXTERNS
	.align		4
        /*0024*/ 	.byte	0x04, 0x0f
        /*0026*/ 	.short	(.L_26 - .L_25)


	//   ....[0]....
	.align		4
.L_25:
        /*0028*/ 	.word	index@(__assertfail)


	//----- nvinfo : EIATTR_ANNOTATIONS
	.align		4
.L_26:
        /*002c*/ 	.byte	0x04, 0x55
        /*002e*/ 	.short	(.L_28 - .L_27)


	//   ....[0]....
.L_27:
        /*0030*/ 	.word	0x00000001
        /*0034*/ 	.byte	0x90, 0x02, 0x00, 0x00, 0x01, 0x00, 0x00, 0x00, 0x80, 0x05, 0x00, 0x00, 0x01, 0x00, 0x00, 0x00
        /* <DEDUP_REMOVED lines=34> */
        /*0264*/ 	.byte	0x40, 0xac, 0x00, 0x00


	//----- nvinfo : EIATTR_MERCURY_ISA_VERSION
	.align		4
.L_28:
        /*0268*/ 	.byte	0x03, 0x5f
        /*026a*/ 	.short	0x0101


	//----- nvinfo : EIATTR_INT_WARP_WIDE_INSTR_OFFSETS
	.align		4
        /*026c*/ 	.byte	0x04, 0x31
        /*026e*/ 	.short	(.L_30 - .L_29)


	//   ....[0]....
.L_29:
        /*0270*/ 	.word	0x000003a0


	//   ....[1]....
        /*0274*/ 	.word	0x000003b0


	//   ....[2]....
        /*0278*/ 	.word	0x00000460


	//----- nvinfo : EIATTR_COOP_GROUP_MASK_REGIDS
	.align		4
.L_30:
        /*027c*/ 	.byte	0x04, 0x29
        /*027e*/ 	.short	(.L_32 - .L_31)


	//   ....[0]....
.L_31:
        /*0280*/ 	.word	0xffffffff


	//   ....[1]....
        /*0284*/ 	.word	0xffffffff


	//   ....[2]....
        /*0288*/ 	.word	0xffffffff


	//   ....[3]....
        /*028c*/ 	.word	0xffffffff


	//   ....[4]....
        /*0290*/ 	.word	0x0500000f


	//----- nvinfo : EIATTR_COOP_GROUP_INSTR_OFFSETS
	.align		4
.L_32:
        /*0294*/ 	.byte	0x04, 0x28
        /*0296*/ 	.short	(.L_34 - .L_33)


	//   ....[0]....
.L_33:
        /*0298*/ 	.word	0x00000070


	//   ....[1]....
        /*029c*/ 	.word	0x00000080


	//   ....[2]....
        /*02a0*/ 	.word	0x00000140


	//   ....[3]....
        /*02a4*/ 	.word	0x000002d0


	//   ....[4]....
        /*02a8*/ 	.word	0x0000adf0


	//----- nvinfo : EIATTR_REG_RECONFIG
	.align		4
.L_34:
        /*02ac*/ 	.byte	0x01, 0x54
	.zero		2


	//----- nvinfo : EIATTR_SYSCALL_OFFSETS
	.align		4
        /*02b0*/ 	.byte	0x04, 0x46
        /*02b2*/ 	.short	(.L_36 - .L_35)


	//   ....[0]....
.L_35:
        /*02b4*/ 	.word	0x00001400


	//   ....[1]....
        /*02b8*/ 	.word	0x00001530


	//   ....[2]....
        /*02bc*/ 	.word	0x00001620


	//   ....[3]....
        /*02c0*/ 	.word	0x00009420


	//   ....[4]....
        /*02c4*/ 	.word	0x00009550


	//----- nvinfo : EIATTR_MBARRIER_INSTR_OFFSETS
	.align		4
.L_36:
        /*02c8*/ 	.byte	0x04, 0x39
        /*02ca*/ 	.short	(.L_38 - .L_37)


	//   ....[0]....
.L_37:
        /*02cc*/ 	.word	0x00000240
        /*02d0*/ 	.word	0x000000ff
        /*02d4*/ 	.word	0x00000000
        /*02d8*/ 	.short	0x0100
        /*02da*/ 	.byte	0x08
	.zero		1


	//   ....[1]....
        /*02dc*/ 	.word	0x00000250
        /*02e0*/ 	.word	0x000000ff
        /*02e4*/ 	.word	0x00000010
        /*02e8*/ 	.short	0x0100
        /*02ea*/ 	.byte	0x08
	.zero		1


	//   ....[2]....
        /*02ec*/ 	.word	0x00000260
        /*02f0*/ 	.word	0x000000ff
        /*02f4*/ 	.word	0x00000008
        /*02f8*/ 	.short	0x0100
        /*02fa*/ 	.byte	0x08
	.zero		1


	//   ....[3]....
        /*02fc*/ 	.word	0x00000270
        /*0300*/ 	.word	0x000000ff
        /*0304*/ 	.word	0x00000018
        /*0308*/ 	.short	0x0100
        /*030a*/ 	.byte	0x08
	.zero		1


	//   ....[4]....
        /*030c*/ 	.word	0x000004d0
        /*0310*/ 	.word	0x000000ff
        /*0314*/ 	.word	0x00000030
        /*0318*/ 	.short	0x0100
        /*031a*/ 	.byte	0x08
	.zero		1


	//   ....[5]....
        /*031c*/ 	.word	0x000004f0
        /*0320*/ 	.word	0x000000ff
        /*0324*/ 	.word	0x00000038
        /*0328*/ 	.short	0x0100
        /*032a*/ 	.byte	0x08
	.zero		1


	//   ....[6]....
        /*032c*/ 	.word	0x000016c0
        /*0330*/ 	.word	0x00000003
        /*0334*/ 	.word	0x00000000
        /*0338*/ 	.short	0x010a
        /*033a*/ 	.byte	0x3f
	.zero		1


	//   ....[7]....
        /*033c*/ 	.word	0x00001700
        /*0340*/ 	.word	0x00000003
        /*0344*/ 	.word	0x00000000
        /*0348*/ 	.short	0x010a
        /*034a*/ 	.byte	0x3f
	.zero		1


	//   ....[8]....
        /*034c*/ 	.word	0x00001840
        /*0350*/ 	.word	0x00000003
        /*0354*/ 	.word	0x00000000
        /*0358*/ 	.short	0x010a
        /*035a*/ 	.byte	0x3f
	.zero		1


	//   ....[9]....
        /*035c*/ 	.word	0x000021c0
        /*0360*/ 	.word	0x00000003
        /*0364*/ 	.word	0x00000000
        /*0368*/ 	.short	0x010a
        /*036a*/ 	.byte	0x3f
	.zero		1


	//   ....[10]....
        /*036c*/ 	.word	0x000024d0
        /*0370*/ 	.word	0x00000007
        /*0374*/ 	.word	0x00000000
        /*0378*/ 	.short	0x010a
        /*037a*/ 	.byte	0x3f
	.zero		1


	//   ....[11]....
        /*037c*/ 	.word	0x00002750
        /*0380*/ 	.word	0x000000ff
        /*0384*/ 	.word	0x00000000
        /*0388*/ 	.short	0x0101
        /*038a*/ 	.byte	0x07
	.zero		1


	//   ....[12]....
        /*038c*/ 	.word	0x00002da0
        /*0390*/ 	.word	0x00000007
        /*0394*/ 	.word	0x00000000
        /*0398*/ 	.short	0x010a
        /*039a*/ 	.byte	0x3f
	.zero		1


	//   ....[13]....
        /*039c*/ 	.word	0x00003290
        /*03a0*/ 	.word	0x000000ff
        /*03a4*/ 	.word	0x00000000
        /*03a8*/ 	.short	0x0101
        /*03aa*/ 	.byte	0x06
	.zero		1


	//   ....[14]....
        /*03ac*/ 	.word	0x00003a80
        /*03b0*/ 	.word	0x000000ff
        /*03b4*/ 	.word	0x00000000
        /*03b8*/ 	.short	0x0101
        /*03ba*/ 	.byte	0x04
	.zero		1


	//   ....[15]....
        /*03bc*/ 	.word	0x00009850
        /*03c0*/ 	.word	0x00000024
        /*03c4*/ 	.word	0x00000010
        /*03c8*/ 	.short	0x010a
        /*03ca*/ 	.byte	0x3f
	.zero		1


	//   ....[16]....
        /*03cc*/ 	.word	0x0000a4f0
        /*03d0*/ 	.word	0x00000003
        /*03d4*/ 	.word	0x00000038
        /*03d8*/ 	.short	0x0101
        /*03da*/ 	.byte	0x3f
	.zero		1


	//   ....[17]....
        /*03dc*/ 	.word	0x0000acd0
        /*03e0*/ 	.word	0x00000006
        /*03e4*/ 	.word	0x00000000
        /*03e8*/ 	.short	0x010a
        /*03ea*/ 	.byte	0x3f
	.zero		1


	//   ....[18]....
        /*03ec*/ 	.word	0x0000ad40
        /*03f0*/ 	.word	0x00000003
        /*03f4*/ 	.word	0x00000000
        /*03f8*/ 	.short	0x010a
        /*03fa*/ 	.byte	0x3f
	.zero		1


	//   ....[19]....
        /*03fc*/ 	.word	0x0000ae20
        /*0400*/ 	.word	0x00000003
        /*0404*/ 	.word	0x00000000
        /*0408*/ 	.short	0x010a
        /*040a*/ 	.byte	0x3f
	.zero		1


	//   ....[20]....
        /*040c*/ 	.word	0x0000ae70
        /*0410*/ 	.word	0x00000003
        /*0414*/ 	.word	0x00000000
        /*0418*/ 	.short	0x010a
        /*041a*/ 	.byte	0x3f
	.zero		1


	//   ....[21]....
        /*041c*/ 	.word	0x0000aec0
        /*0420*/ 	.word	0x00000007
        /*0424*/ 	.word	0x00000000
        /*0428*/ 	.short	0x010a
        /*042a*/ 	.byte	0x3f
	.zero		1


	//   ....[22]....
        /*042c*/ 	.word	0x0000af90
        /*0430*/ 	.word	0x00000024
        /*0434*/ 	.word	0x00000010
        /*0438*/ 	.short	0x010a
        /*043a*/ 	.byte	0x3f
	.zero		1


	//   ....[23]....
        /*043c*/ 	.word	0x0000b060
        /*0440*/ 	.word	0x00000006
        /*0444*/ 	.word	0x00000000
        /*0448*/ 	.short	0x010a
        /*044a*/ 	.byte	0x3f
	.zero		1


	//----- nvinfo : EIATTR_NUM_MBARRIERS
	.align		4
.L_38:
        /*044c*/ 	.byte	0x03, 0x38
        /*044e*/ 	.short	0x0006


	//----- nvinfo : EIATTR_EXIT_INSTR_OFFSETS
	.align		4
        /*0450*/ 	.byte	0x04, 0x1c
        /*0452*/ 	.short	(.L_40 - .L_39)


	//   ....[0]....
.L_39:
        /*0454*/ 	.word	0x00000690


	//   ....[1]....
        /*0458*/ 	.word	0x00000f80


	//   ....[2]....
        /*045c*/ 	.word	0x00008910


	//   ....[3]....
        /*0460*/ 	.word	0x00008fa0


	//   ....[4]....
        /*0464*/ 	.word	0x0000ad90


	//----- nvinfo : EIATTR_MAX_THREADS
	.align		4
.L_40:
        /*0468*/ 	.byte	0x04, 0x05
        /*046a*/ 	.short	(.L_42 - .L_41)
.L_41:
        /*046c*/ 	.word	0x00000180
        /*0470*/ 	.word	0x00000001
        /*0474*/ 	.word	0x00000001


	//----- nvinfo : EIATTR_CRS_STACK_SIZE
	.align		4
.L_42:
        /*0478*/ 	.byte	0x04, 0x1e
        /*047a*/ 	.short	(.L_44 - .L_43)
.L_43:
        /*047c*/ 	.word	0x00000000


	//----- nvinfo : EIATTR_CBANK_PARAM_SIZE
	.align		4
.L_44:
        /*0480*/ 	.byte	0x03, 0x19
        /*0482*/ 	.short	0x0470


	//----- nvinfo : EIATTR_PARAM_CBANK
	.align		4
        /*0484*/ 	.byte	0x04, 0x0a
        /*0486*/ 	.short	(.L_46 - .L_45)
	.align		4
.L_45:
        /*0488*/ 	.word	index@(.nv.constant0._ZN7cutlass13device_kernelINS_4gemm6kernel13GemmUniversalIN4cute5tupleIJiiiiEEENS1_10collective13CollectiveMmaINS1_39MainloopSm90TmaGmmaRmemAWarpSpecializedILi2ENS5_IJNS4_1CILi1EEESB_SB_EEENS1_35KernelTmaWarpSpecializedCooperativeEEENS5_IJNSA_ILi256EEENSA_ILi64EEESG_EEENS_10tfloat32_tENS5_IJSB_llEEESI_NS5_IJlSB_lEEENS4_8TiledMMAINS4_8MMA_AtomIJNS4_4SM904GMMA29MMA_64x64x8_F32TF32TF32_RS_TNILNSO_7ScaleInE1ELSQ_1EEEEEENS4_6LayoutINS5_IJNSA_ILi2EEESB_SB_EEENS5_IJSB_NSA_ILi0EEESW_EEEEENS5_IJNS4_10UnderscoreESZ_SZ_EEEEENS4_13SM90_TMA_LOADENS4_14ComposedLayoutINS4_7SwizzleILi1ELi4ELi3EEENS4_18smem_ptr_flag_bitsILi32EEENST_INS5_IJNSA_ILi8EEES18_EEENS5_IJSB_S18_EEEEEEENS4_9Copy_AtomIJNS4_39AutoVectorizingCopyWithAssumedAlignmentILi128EEESI_EEENS4_8identityES12_NS13_INS14_ILi3ELi4ELi3EEES17_NST_INS5_IJS18_NSA_ILi32EEEEEENS5_IJS1J_SB_EEEEEEEvS1H_EENS_8epilogue10collective6detail29Sm90TmaWarpSpecializedAdapterINS1Q_15DefaultEpilogueISI_SK_SK_NS1P_6thread17LinearCombinationISI_Li1EffLNS1U_9ScaleType4KindE0ELNS_15FloatRoundStyleE2ESI_EENS1_15EpilogueDefaultEEEEEvvEEEEvNT_6ParamsE)
        /*048c*/ 	.short	0x0210
        /*048e*/ 	.short	0x0470


	//----- nvinfo : EIATTR_SW_WAR
	.align		4
.L_46:
        /*0490*/ 	.byte	0x04, 0x36
        /*0492*/ 	.short	(.L_48 - .L_47)
.L_47:
        /*0494*/ 	.word	0x00000008
.L_48:


//--------------------- .nv.callgraph             --------------------------
	.section	.nv.callgraph,"",@"SHT_CUDA_CALLGRAPH"
	.align	4
	.sectionentsize	8
	.align		4
        /*0000*/ 	.word	0x00000000
	.align		4
        /*0004*/ 	.word	0xffffffff
	.align		4
        /*0008*/ 	.word	index@(_ZN7cutlass13device_kernelINS_4gemm6kernel13GemmUniversalIN4cute5tupleIJiiiiEEENS1_10collective13CollectiveMmaINS1_39MainloopSm90TmaGmmaRmemAWarpSpecializedILi2ENS5_IJNS4_1CILi1EEESB_SB_EEENS1_35KernelTmaWarpSpecializedCooperativeEEENS5_IJNSA_ILi256EEENSA_ILi64EEESG_EEENS_10tfloat32_tENS5_IJSB_llEEESI_NS5_IJlSB_lEEENS4_8TiledMMAINS4_8MMA_AtomIJNS4_4SM904GMMA29MMA_64x64x8_F32TF32TF32_RS_TNILNSO_7ScaleInE1ELSQ_1EEEEEENS4_6LayoutINS5_IJNSA_ILi2EEESB_SB_EEENS5_IJSB_NSA_ILi0EEESW_EEEEENS5_IJNS4_10UnderscoreESZ_SZ_EEEEENS4_13SM90_TMA_LOADENS4_14ComposedLayoutINS4_7SwizzleILi1ELi4ELi3EEENS4_18smem_ptr_flag_bitsILi32EEENST_INS5_IJNSA_ILi8EEES18_EEENS5_IJSB_S18_EEEEEEENS4_9Copy_AtomIJNS4_39AutoVectorizingCopyWithAssumedAlignmentILi128EEESI_EEENS4_8identityES12_NS13_INS14_ILi3ELi4ELi3EEES17_NST_INS5_IJS18_NSA_ILi32EEEEEENS5_IJS1J_SB_EEEEEEEvS1H_EENS_8epilogue10collective6detail29Sm90TmaWarpSpecializedAdapterINS1Q_15DefaultEpilogueISI_SK_SK_NS1P_6thread17LinearCombinationISI_Li1EffLNS1U_9ScaleType4KindE0ELNS_15FloatRoundStyleE2ESI_EENS1_15EpilogueDefaultEEEEEvvEEEEvNT_6ParamsE)
	.align		4
        /*000c*/ 	.word	index@(__assertfail)
	.align		4
        /*0010*/ 	.word	0x00000000
	.align		4
        /*0014*/ 	.word	0xfffffffe
	.align		4
        /*0018*/ 	.word	0x00000000
	.align		4
        /*001c*/ 	.word	0xfffffffd
	.align		4
        /*0020*/ 	.word	0x00000000
	.align		4
        /*0024*/ 	.word	0xfffffffc


//--------------------- .nv.constant4             --------------------------
	.section	.nv.constant4,"a",@progbits
	.align	8
	.align		8
.nv.constant4:
        /*0000*/ 	.dword	__assertfail
	.align		8
        /*0008*/ 	.dword	__unnamed_1
	.align		8
        /*0010*/ 	.dword	__unnamed_2
	.align		8
        /*0018*/ 	.dword	_ZN40_INTERNAL_43565d4d_4_k_cu_d9fc5d46_344604cuda3std3__45__cpo5beginE
	.align		8
        /*0020*/ 	.dword	_ZN40_INTERNAL_43565d4d_4_k_cu_d9fc5d46_344604cuda3std3__45__cpo3endE
	.align		8
        /*0028*/ 	.dword	_ZN40_INTERNAL_43565d4d_4_k_cu_d9fc5d46_344604cuda3std3__45__cpo6cbeginE
	.align		8
        /*0030*/ 	.dword	_ZN40_INTERNAL_43565d4d_4_k_cu_d9fc5d46_344604cuda3std3__45__cpo4cendE
	.align		8
        /*0038*/ 	.dword	_ZN40_INTERNAL_43565d4d_4_k_cu_d9fc5d46_344604cuda3std3__442_GLOBAL__N__43565d4d_4_k_cu_d9fc5d46_344606ignoreE
	.align		8
        /*0040*/ 	.dword	_ZN40_INTERNAL_43565d4d_4_k_cu_d9fc5d46_344604cuda3std3__419piecewise_constructE
	.align		8
        /*0048*/ 	.dword	_ZN40_INTERNAL_43565d4d_4_k_cu_d9fc5d46_344604cuda3std3__48in_placeE
	.align		8
        /*0050*/ 	.dword	_ZN40_INTERNAL_43565d4d_4_k_cu_d9fc5d46_344604cuda3std6ranges3__45__cpo4swapE
	.align		8
        /*0058*/ 	.dword	_ZN40_INTERNAL_43565d4d_4_k_cu_d9fc5d46_344604cuda3std6ranges3__45__cpo9iter_moveE
	.align		8
        /*0060*/ 	.dword	_ZN40_INTERNAL_43565d4d_4_k_cu_d9fc5d46_344604cute7productE
	.align		8
        /*0068*/ 	.dword	_ZN40_INTERNAL_43565d4d_4_k_cu_d9fc5d46_344604cute1_E
	.align		8
        /*0070*/ 	.dword	$str$24
	.align		8
        /*0078*/ 	.dword	$str$25


//--------------------- .text._ZN7cutlass13device_kernelINS_4gemm6kernel13GemmUniversalIN4cute5tupleIJiiiiEEENS1_10collective13CollectiveMmaINS1_39MainloopSm90TmaGmmaRmemAWarpSpecializedILi2ENS5_IJNS4_1CILi1EEESB_SB_EEENS1_35KernelTmaWarpSpecializedCooperativeEEENS5_IJNSA_ILi256EEENSA_ILi64EEESG_EEENS_10tfloat32_tENS5_IJSB_llEEESI_NS5_IJlSB_lEEENS4_8TiledMMAINS4_8MMA_AtomIJNS4_4SM904GMMA29MMA_64x64x8_F32TF32TF32_RS_TNILNSO_7ScaleInE1ELSQ_1EEEEEENS4_6LayoutINS5_IJNSA_ILi2EEESB_SB_EEENS5_IJSB_NSA_ILi0EEESW_EEEEENS5_IJNS4_10UnderscoreESZ_SZ_EEEEENS4_13SM90_TMA_LOADENS4_14ComposedLayoutINS4_7SwizzleILi1ELi4ELi3EEENS4_18smem_ptr_flag_bitsILi32EEENST_INS5_IJNSA_ILi8EEES18_EEENS5_IJSB_S18_EEEEEEENS4_9Copy_AtomIJNS4_39AutoVectorizingCopyWithAssumedAlignmentILi128EEESI_EEENS4_8identityES12_NS13_INS14_ILi3ELi4ELi3EEES17_NST_INS5_IJS18_NSA_ILi32EEEEEENS5_IJS1J_SB_EEEEEEEvS1H_EENS_8epilogue10collective6detail29Sm90TmaWarpSpecializedAdapterINS1Q_15DefaultEpilogueISI_SK_SK_NS1P_6thread17LinearCombinationISI_Li1EffLNS1U_9ScaleType4KindE0ELNS_15FloatRoundStyleE2ESI_EENS1_15EpilogueDefaultEEEEEvvEEEEvNT_6ParamsE --------------------------
	.section	.text._ZN7cutlass13device_kernelINS_4gemm6kernel13GemmUniversalIN4cute5tupleIJiiiiEEENS1_10collective13CollectiveMmaINS1_39MainloopSm90TmaGmmaRmemAWarpSpecializedILi2ENS5_IJNS4_1CILi1EEESB_SB_EEENS1_35KernelTmaWarpSpecializedCooperativeEEENS5_IJNSA_ILi256EEENSA_ILi64EEESG_EEENS_10tfloat32_tENS5_IJSB_llEEESI_NS5_IJlSB_lEEENS4_8TiledMMAINS4_8MMA_AtomIJNS4_4SM904GMMA29MMA_64x64x8_F32TF32TF32_RS_TNILNSO_7ScaleInE1ELSQ_1EEEEEENS4_6LayoutINS5_IJNSA_ILi2EEESB_SB_EEENS5_IJSB_NSA_ILi0EEESW_EEEEENS5_IJNS4_10UnderscoreESZ_SZ_EEEEENS4_13SM90_TMA_LOADENS4_14ComposedLayoutINS4_7SwizzleILi1ELi4ELi3EEENS4_18smem_ptr_flag_bitsILi32EEENST_INS5_IJNSA_ILi8EEES18_EEENS5_IJSB_S18_EEEEEEENS4_9Copy_AtomIJNS4_39AutoVectorizingCopyWithAssumedAlignmentILi128EEESI_EEENS4_8identityES12_NS13_INS14_ILi3ELi4ELi3EEES17_NST_INS5_IJS18_NSA_ILi32EEEEEENS5_IJS1J_SB_EEEEEEEvS1H_EENS_8epilogue10collective6detail29Sm90TmaWarpSpecializedAdapterINS1Q_15DefaultEpilogueISI_SK_SK_NS1P_6thread17LinearCombinationISI_Li1EffLNS1U_9ScaleType4KindE0ELNS_15FloatRoundStyleE2ESI_EENS1_15EpilogueDefaultEEEEEvvEEEEvNT_6ParamsE,"ax",@progbits
	.align	128
.text._ZN7cutlass13device_kernelINS_4gemm6kernel13GemmUniversalIN4cute5tupleIJiiiiEEENS1_10collective13CollectiveMmaINS1_39MainloopSm90TmaGmmaRmemAWarpSpecializedILi2ENS5_IJNS4_1CILi1EEESB_SB_EEENS1_35KernelTmaWarpSpecializedCooperativeEEENS5_IJNSA_ILi256EEENSA_ILi64EEESG_EEENS_10tfloat32_tENS5_IJSB_llEEESI_NS5_IJlSB_lEEENS4_8TiledMMAINS4_8MMA_AtomIJNS4_4SM904GMMA29MMA_64x64x8_F32TF32TF32_RS_TNILNSO_7ScaleInE1ELSQ_1EEEEEENS4_6LayoutINS5_IJNSA_ILi2EEESB_SB_EEENS5_IJSB_NSA_ILi0EEESW_EEEEENS5_IJNS4_10UnderscoreESZ_SZ_EEEEENS4_13SM90_TMA_LOADENS4_14ComposedLayoutINS4_7SwizzleILi1ELi4ELi3EEENS4_18smem_ptr_flag_bitsILi32EEENST_INS5_IJNSA_ILi8EEES18_EEENS5_IJSB_S18_EEEEEEENS4_9Copy_AtomIJNS4_39AutoVectorizingCopyWithAssumedAlignmentILi128EEESI_EEENS4_8identityES12_NS13_INS14_ILi3ELi4ELi3EEES17_NST_INS5_IJS18_NSA_ILi32EEEEEENS5_IJS1J_SB_EEEEEEEvS1H_EENS_8epilogue10collective6detail29Sm90TmaWarpSpecializedAdapterINS1Q_15DefaultEpilogueISI_SK_SK_NS1P_6thread17LinearCombinationISI_Li1EffLNS1U_9ScaleType4KindE0ELNS_15FloatRoundStyleE2ESI_EENS1_15EpilogueDefaultEEEEEvvEEEEvNT_6ParamsE:
        .type           _ZN7cutlass13device_kernelINS_4gemm6kernel13GemmUniversalIN4cute5tupleIJiiiiEEENS1_10collective13CollectiveMmaINS1_39MainloopSm90TmaGmmaRmemAWarpSpecializedILi2ENS5_IJNS4_1CILi1EEESB_SB_EEENS1_35KernelTmaWarpSpecializedCooperativeEEENS5_IJNSA_ILi256EEENSA_ILi64EEESG_EEENS_10tfloat32_tENS5_IJSB_llEEESI_NS5_IJlSB_lEEENS4_8TiledMMAINS4_8MMA_AtomIJNS4_4SM904GMMA29MMA_64x64x8_F32TF32TF32_RS_TNILNSO_7ScaleInE1ELSQ_1EEEEEENS4_6LayoutINS5_IJNSA_ILi2EEESB_SB_EEENS5_IJSB_NSA_ILi0EEESW_EEEEENS5_IJNS4_10UnderscoreESZ_SZ_EEEEENS4_13SM90_TMA_LOADENS4_14ComposedLayoutINS4_7SwizzleILi1ELi4ELi3EEENS4_18smem_ptr_flag_bitsILi32EEENST_INS5_IJNSA_ILi8EEES18_EEENS5_IJSB_S18_EEEEEEENS4_9Copy_AtomIJNS4_39AutoVectorizingCopyWithAssumedAlignmentILi128EEESI_EEENS4_8identityES12_NS13_INS14_ILi3ELi4ELi3EEES17_NST_INS5_IJS18_NSA_ILi32EEEEEENS5_IJS1J_SB_EEEEEEEvS1H_EENS_8epilogue10collective6detail29Sm90TmaWarpSpecializedAdapterINS1Q_15DefaultEpilogueISI_SK_SK_NS1P_6thread17LinearCombinationISI_Li1EffLNS1U_9ScaleType4KindE0ELNS_15FloatRoundStyleE2ESI_EENS1_15EpilogueDefaultEEEEEvvEEEEvNT_6ParamsE,@function
        .size           _ZN7cutlass13device_kernelINS_4gemm6kernel13GemmUniversalIN4cute5tupleIJiiiiEEENS1_10collective13CollectiveMmaINS1_39MainloopSm90TmaGmmaRmemAWarpSpecializedILi2ENS5_IJNS4_1CILi1EEESB_SB_EEENS1_35KernelTmaWarpSpecializedCooperativeEEENS5_IJNSA_ILi256EEENSA_ILi64EEESG_EEENS_10tfloat32_tENS5_IJSB_llEEESI_NS5_IJlSB_lEEENS4_8TiledMMAINS4_8MMA_AtomIJNS4_4SM904GMMA29MMA_64x64x8_F32TF32TF32_RS_TNILNSO_7ScaleInE1ELSQ_1EEEEEENS4_6LayoutINS5_IJNSA_ILi2EEESB_SB_EEENS5_IJSB_NSA_ILi0EEESW_EEEEENS5_IJNS4_10UnderscoreESZ_SZ_EEEEENS4_13SM90_TMA_LOADENS4_14ComposedLayoutINS4_7SwizzleILi1ELi4ELi3EEENS4_18smem_ptr_flag_bitsILi32EEENST_INS5_IJNSA_ILi8EEES18_EEENS5_IJSB_S18_EEEEEEENS4_9Copy_AtomIJNS4_39AutoVectorizingCopyWithAssumedAlignmentILi128EEESI_EEENS4_8identityES12_NS13_INS14_ILi3ELi4ELi3EEES17_NST_INS5_IJS18_NSA_ILi32EEEEEENS5_IJS1J_SB_EEEEEEEvS1H_EENS_8epilogue10collective6detail29Sm90TmaWarpSpecializedAdapterINS1Q_15DefaultEpilogueISI_SK_SK_NS1P_6thread17LinearCombinationISI_Li1EffLNS1U_9ScaleType4KindE0ELNS_15FloatRoundStyleE2ESI_EENS1_15EpilogueDefaultEEEEEvvEEEEvNT_6ParamsE,(.L_x_203 - _ZN7cutlass13device_kernelINS_4gemm6kernel13GemmUniversalIN4cute5tupleIJiiiiEEENS1_10collective13CollectiveMmaINS1_39MainloopSm90TmaGmmaRmemAWarpSpecializedILi2ENS5_IJNS4_1CILi1EEESB_SB_EEENS1_35KernelTmaWarpSpecializedCooperativeEEENS5_IJNSA_ILi256EEENSA_ILi64EEESG_EEENS_10tfloat32_tENS5_IJSB_llEEESI_NS5_IJlSB_lEEENS4_8TiledMMAINS4_8MMA_AtomIJNS4_4SM904GMMA29MMA_64x64x8_F32TF32TF32_RS_TNILNSO_7ScaleInE1ELSQ_1EEEEEENS4_6LayoutINS5_IJNSA_ILi2EEESB_SB_EEENS5_IJSB_NSA_ILi0EEESW_EEEEENS5_IJNS4_10UnderscoreESZ_SZ_EEEEENS4_13SM90_TMA_LOADENS4_14ComposedLayoutINS4_7SwizzleILi1ELi4ELi3EEENS4_18smem_ptr_flag_bitsILi32EEENST_INS5_IJNSA_ILi8EEES18_EEENS5_IJSB_S18_EEEEEEENS4_9Copy_AtomIJNS4_39AutoVectorizingCopyWithAssumedAlignmentILi128EEESI_EEENS4_8identityES12_NS13_INS14_ILi3ELi4ELi3EEES17_NST_INS5_IJS18_NSA_ILi32EEEEEENS5_IJS1J_SB_EEEEEEEvS1H_EENS_8epilogue10collective6detail29Sm90TmaWarpSpecializedAdapterINS1Q_15DefaultEpilogueISI_SK_SK_NS1P_6thread17LinearCombinationISI_Li1EffLNS1U_9ScaleType4KindE0ELNS_15FloatRoundStyleE2ESI_EENS1_15EpilogueDefaultEEEEEvvEEEEvNT_6ParamsE)
        .other          _ZN7cutlass13device_kernelINS_4gemm6kernel13GemmUniversalIN4cute5tupleIJiiiiEEENS1_10collective13CollectiveMmaINS1_39MainloopSm90TmaGmmaRmemAWarpSpecializedILi2ENS5_IJNS4_1CILi1EEESB_SB_EEENS1_35KernelTmaWarpSpecializedCooperativeEEENS5_IJNSA_ILi256EEENSA_ILi64EEESG_EEENS_10tfloat32_tENS5_IJSB_llEEESI_NS5_IJlSB_lEEENS4_8TiledMMAINS4_8MMA_AtomIJNS4_4SM904GMMA29MMA_64x64x8_F32TF32TF32_RS_TNILNSO_7ScaleInE1ELSQ_1EEEEEENS4_6LayoutINS5_IJNSA_ILi2EEESB_SB_EEENS5_IJSB_NSA_ILi0EEESW_EEEEENS5_IJNS4_10UnderscoreESZ_SZ_EEEEENS4_13SM90_TMA_LOADENS4_14ComposedLayoutINS4_7SwizzleILi1ELi4ELi3EEENS4_18smem_ptr_flag_bitsILi32EEENST_INS5_IJNSA_ILi8EEES18_EEENS5_IJSB_S18_EEEEEEENS4_9Copy_AtomIJNS4_39AutoVectorizingCopyWithAssumedAlignmentILi128EEESI_EEENS4_8identityES12_NS13_INS14_ILi3ELi4ELi3EEES17_NST_INS5_IJS18_NSA_ILi32EEEEEENS5_IJS1J_SB_EEEEEEEvS1H_EENS_8epilogue10collective6detail29Sm90TmaWarpSpecializedAdapterINS1Q_15DefaultEpilogueISI_SK_SK_NS1P_6thread17LinearCombinationISI_Li1EffLNS1U_9ScaleType4KindE0ELNS_15FloatRoundStyleE2ESI_EENS1_15EpilogueDefaultEEEEEvvEEEEvNT_6ParamsE,@"STO_CUDA_ENTRY STV_DEFAULT"
_ZN7cutlass13device_kernelINS_4gemm6kernel13GemmUniversalIN4cute5tupleIJiiiiEEENS1_10collective13CollectiveMmaINS1_39MainloopSm90TmaGmmaRmemAWarpSpecializedILi2ENS5_IJNS4_1CILi1EEESB_SB_EEENS1_35KernelTmaWarpSpecializedCooperativeEEENS5_IJNSA_ILi256EEENSA_ILi64EEESG_EEENS_10tfloat32_tENS5_IJSB_llEEESI_NS5_IJlSB_lEEENS4_8TiledMMAINS4_8MMA_AtomIJNS4_4SM904GMMA29MMA_64x64x8_F32TF32TF32_RS_TNILNSO_7ScaleInE1ELSQ_1EEEEEENS4_6LayoutINS5_IJNSA_ILi2EEESB_SB_EEENS5_IJSB_NSA_ILi0EEESW_EEEEENS5_IJNS4_10UnderscoreESZ_SZ_EEEEENS4_13SM90_TMA_LOADENS4_14ComposedLayoutINS4_7SwizzleILi1ELi4ELi3EEENS4_18smem_ptr_flag_bitsILi32EEENST_INS5_IJNSA_ILi8EEES18_EEENS5_IJSB_S18_EEEEEEENS4_9Copy_AtomIJNS4_39AutoVectorizingCopyWithAssumedAlignmentILi128EEESI_EEENS4_8identityES12_NS13_INS14_ILi3ELi4ELi3EEES17_NST_INS5_IJS18_NSA_ILi32EEEEEENS5_IJS1J_SB_EEEEEEEvS1H_EENS_8epilogue10collective6detail29Sm90TmaWarpSpecializedAdapterINS1Q_15DefaultEpilogueISI_SK_SK_NS1P_6thread17LinearCombinationISI_Li1EffLNS1U_9ScaleType4KindE0ELNS_15FloatRoundStyleE2ESI_EENS1_15EpilogueDefaultEEEEEvvEEEEvNT_6ParamsE:
[----:B------:R-:W0:Y:S02]  /*0000*/  LDC R1, c[0x0][0x28] ;  /* 0x00000a00ff017b82 */ /* 0x000e240000000800 */
[----:B0-----:R-:W-:Y:S01]  /*0010*/  VIADD R1, R1, 0xffffffb8 ;  /* 0xffffffb801017836 */ /* 0x001fe20000000000 */
[----:B------:R-:W0:Y:S01]  /*0020*/  S2R R0, SR_TID.X ;  /* 0x0000000000007919 */ /* 0x000e220000002100 */
[----:B------:R-:W-:Y:S01]  /*0030*/  ELECT P0, URZ, PT ;  /* 0x00000000003f782f */ /* 0x000fe20003800000 */
[----:B------:R-:W-:Y:S01]  /*0040*/  BSSY B0, `(.L_x_0) ;  /* 0x000000f000007945 */ /* 0x000fe20003800000 */
[--C-:B0-----:R-:W-:Y:S02]  /*0050*/  SHF.R.U32.HI R2, RZ, 0x5, R0.reuse ;  /* 0x00000005ff027819 */ /* 0x101fe40000011600 */
[----:B------:R-:W-:-:S03]  /*0060*/  SHF.R.U32.HI R12, RZ, 0x7, R0 ;  /* 0x00000007ff0c7819 */ /* 0x000fc60000011600 */
[----:B------:R-:W0:Y:S04]  /*0070*/  SHFL.IDX PT, R5, R2, RZ, 0x1f ;  /* 0x00001fff02057589 */ /* 0x000e2800000e0000 */
[----:B------:R1:W2:Y:S01]  /*0080*/  SHFL.IDX PT, R10, R12, RZ, 0x1f ;  /* 0x00001fff0c0a7589 */ /* 0x0002a200000e0000 */
[----:B0-----:R-:W-:-:S13]  /*0090*/  ISETP.NE.OR P0, PT, R5, RZ, !P0 ;  /* 0x000000ff0500720c */ /* 0x001fda0004705670 */
[----:B-12---:R-:W-:Y:S05]  /*00a0*/  @P0 BRA `(.L_x_1) ;  /* 0x0000000000200947 */ /* 0x006fea0003800000 */
[----:B------:R-:W-:Y:S02]  /*00b0*/  ULDC.64 UR4, c[0x0][0x198] ;  /* 0x0000660000047ab9 */ /* 0x000fe40000000a00 */
[----:B------:R-:W-:Y:S02]  /*00c0*/  UIADD3 UR6, UP0, UR4, 0xf0, URZ ;  /* 0x000000f004067890 */ /* 0x000fe4000ff1e03f */
[----:B------:R-:W-:Y:S02]  /*00d0*/  UIADD3 UR4, UP1, UR4, 0x1f0, URZ ;  /* 0x000001f004047890 */ /* 0x000fe4000ff3e03f */
[----:B------:R-:W-:Y:S02]  /*00e0*/  UIADD3.X UR7, URZ, UR5, URZ, UP0, !UPT ;  /* 0x000000053f077290 */ /* 0x000fe400087fe43f */
[----:B------:R-:W-:-:S07]  /*00f0*/  UIADD3.X UR5, URZ, UR5, URZ, UP1, !UPT ;  /* 0x000000053f057290 */ /* 0x000fce0008ffe43f */
[----:B------:R0:W-:Y:S02]  /*0100*/  UTMACCTL.PF [UR6] ;  /* 0x00000000060079b9 */ /* 0x0001e40008040000 */
[----:B------:R0:W-:Y:S02]  /*0110*/  UTMACCTL.PF [UR4] ;  /* 0x00000000040079b9 */ /* 0x0001e40008040000 */
[----:B0-----:R-:W-:Y:S01]  /*0120*/  NOP ;  /* 0x0000000000007918 */ /* 0x001fe20000000000 */
.L_x_1:
[----:B------:R-:W-:Y:S05]  /*0130*/  BSYNC B0 ;  /* 0x0000000000007941 */ /* 0x000fea0003800000 */
.L_x_0:
[----:B------:R-:W0:Y:S02]  /*0140*/  SHFL.IDX PT, R3, R2, RZ, 0x1f ;  /* 0x00001fff02037589 */ /* 0x000e2400000e0000 */
[----:B0-----:R-:W-:-:S13]  /*0150*/  ISETP.NE.AND P0, PT, R3, RZ, PT ;  /* 0x000000ff0300720c */ /* 0x001fda0003f05270 */
[----:B------:R-:W-:Y:S05]  /*0160*/  @P0 BRA `(.L_x_2) ;  /* 0x0000000000480947 */ /* 0x000fea0003800000 */
[----:B------:R-:W0:Y:S01]  /*0170*/  S2UR UR8, SR_CgaCtaId ;  /* 0x00000000000879c3 */ /* 0x000e220000008800 */
[----:B------:R-:W-:Y:S01]  /*0180*/  UMOV UR4, 0x400 ;  /* 0x0000040000047882 */ /* 0x000fe20000000000 */
[----:B------:R-:W-:Y:S01]  /*0190*/  UMOV UR5, 0x1 ;  /* 0x0000000100057882 */ /* 0x000fe20000000000 */
[----:B------:R-:W-:Y:S01]  /*01a0*/  UMOV UR6, 0x100 ;  /* 0x0000010000067882 */ /* 0x000fe20000000000 */
[----:B------:R-:W-:Y:S01]  /*01b0*/  ELECT P0, URZ, PT ;  /* 0x00000000003f782f */ /* 0x000fe20003800000 */
[----:B------:R-:W-:-:S04]  /*01c0*/  UIADD3 UR6, -UR6, 0x100000, URZ ;  /* 0x0010000006067890 */ /* 0x000fc8000fffe13f */
[----:B------:R-:W-:Y:S02]  /*01d0*/  USHF.L.U32 UR7, UR6, 0xb, URZ ;  /* 0x0000000b06077899 */ /* 0x000fe4000800063f */
[----:B------:R-:W-:Y:S02]  /*01e0*/  USHF.L.U32 UR6, UR6, 0x1, URZ ;  /* 0x0000000106067899 */ /* 0x000fe4000800063f */
[----:B0-----:R-:W-:Y:S02]  /*01f0*/  ULEA UR8, UR8, UR4, 0x18 ;  /* 0x0000000408087291 */ /* 0x001fe4000f8ec03f */
[----:B------:R-:W-:-:S04]  /*0200*/  UIADD3 UR4, -UR5, 0x100000, URZ ;  /* 0x0010000005047890 */ /* 0x000fc8000fffe13f */
[----:B------:R-:W-:Y:S02]  /*0210*/  USHF.L.U32 UR5, UR4, 0xb, URZ ;  /* 0x0000000b04057899 */ /* 0x000fe4000800063f */
[----:B------:R-:W-:Y:S01]  /*0220*/  USHF.L.U32 UR4, UR4, 0x1, URZ ;  /* 0x0000000104047899 */ /* 0x000fe2000800063f */
[----:B------:R-:W0:Y:S11]  /*0230*/  FENCE.VIEW.ASYNC.S ;  /* 0x00000000000073c6 */ /* 0x000e360000000000 */
[----:B0-----:R0:W1:Y:S01]  /*0240*/  SYNCS.EXCH.64 URZ, [UR8], UR4 ;  /* 0x00000004083f75b2 */ /* 0x0010620008000100 */
[----:B------:R0:W2:Y:S01]  /*0250*/  SYNCS.EXCH.64 URZ, [UR8+0x10], UR6 ;  /* 0x00001006083f75b2 */ /* 0x0000a20008000100 */
[----:B------:R0:W3:Y:S01]  /*0260*/  SYNCS.EXCH.64 URZ, [UR8+0x8], UR4 ;  /* 0x00000804083f75b2 */ /* 0x0000e20008000100 */
[----:B------:R0:W4:Y:S01]  /*0270*/  SYNCS.EXCH.64 URZ, [UR8+0x18], UR6 ;  /* 0x00001806083f75b2 */ /* 0x0001220008000100 */
[----:B------:R-:W-:Y:S01]  /*0280*/  NOP ;  /* 0x0000000000007918 */ /* 0x000fe20000000000 */
.L_x_2:
[----:B------:R-:W5:Y:S01]  /*0290*/  LDL.LU R6, [R1+0xc] ;  /* 0x00000c0001067983 */ /* 0x000f620000300800 */
[----:B------:R-:W1:Y:S01]  /*02a0*/  LDC R4, c[0x0][0x65c] ;  /* 0x00019700ff047b82 */ /* 0x000e620000000800 */
[----:B------:R-:W-:Y:S02]  /*02b0*/  ELECT P0, URZ, PT ;  /* 0x00000000003f782f */ /* 0x000fe40003800000 */
[----:B------:R-:W-:Y:S01]  /*02c0*/  ISETP.NE.AND P2, PT, R10, RZ, PT ;  /* 0x000000ff0a00720c */ /* 0x000fe20003f45270 */
[----:B------:R-:W2:Y:S01]  /*02d0*/  SHFL.IDX PT, R2, R2, RZ, 0x1f ;  /* 0x00001fff02027589 */ /* 0x000ea200000e0000 */
[----:B0-----:R-:W-:Y:S01]  /*02e0*/  UMOV UR4, 0x20 ;  /* 0x0000002000047882 */ /* 0x001fe20000000000 */
[----:B------:R-:W-:Y:S01]  /*02f0*/  NOP ;  /* 0x0000000000007918 */ /* 0x000fe20000000000 */
[----:B------:R-:W-:Y:S01]  /*0300*/  NOP ;  /* 0x0000000000007918 */ /* 0x000fe20000000000 */
[----:B------:R-:W0:Y:S01]  /*0310*/  S2R R3, SR_CTAID.Y ;  /* 0x0000000000037919 */ /* 0x000e220000002600 */
[----:B-1----:R-:W-:-:S02]  /*0320*/  ISETP.NE.AND P3, PT, R4, 0x1, PT ;  /* 0x000000010400780c */ /* 0x002fc40003f65270 */
[----:B------:R-:W1:Y:S01]  /*0330*/  S2R R4, SR_CTAID.X ;  /* 0x0000000000047919 */ /* 0x000e620000002500 */
[----:B--2---:R-:W-:Y:S02]  /*0340*/  ISETP.NE.OR P0, PT, R2, RZ, !P0 ;  /* 0x000000ff0200720c */ /* 0x004fe40004705670 */
[----:B------:R-:W-:-:S04]  /*0350*/  SHF.R.S32.HI R2, RZ, 0x1f, R5 ;  /* 0x0000001fff027819 */ /* 0x000fc80000011405 */
[----:B------:R-:W-:-:S04]  /*0360*/  LEA.HI R2, R2, R5, RZ, 0x2 ;  /* 0x0000000502027211 */ /* 0x000fc800078f10ff */
[----:B------:R-:W1:Y:S01]  /*0370*/  @P3 LDC R9, c[0x0][0x10] ;  /* 0x00000400ff093b82 */ /* 0x000e620000000800 */
[----:B------:R-:W-:Y:S01]  /*0380*/  LOP3.LUT R2, R2, 0xfffffffc, RZ, 0xc0, !PT ;  /* 0xfffffffc02027812 */ /* 0x000fe200078ec0ff */
[----:B------:R-:W-:Y:S01]  /*0390*/  @P3 IMAD.MOV.U32 R7, RZ, RZ, RZ ;  /* 0x000000ffff073224 */ /* 0x000fe200078e00ff */
[----:B------:R-:W-:Y:S01]  /*03a0*/  VOTEU.ALL UP0, P0 ;  /* 0x00000000003f7886 */ /* 0x000fe20000000000 */
[----:B------:R-:W-:Y:S02]  /*03b0*/  VOTEU.ALL UP1, P0 ;  /* 0x00000000003f7886 */ /* 0x000fe40000020000 */
[----:B------:R-:W-:Y:S02]  /*03c0*/  IMAD.IADD R2, R5, 0x1, -R2 ;  /* 0x0000000105027824 */ /* 0x000fe400078e0a02 */
[----:B------:R-:W2:Y:S01]  /*03d0*/  @!UP0 S2UR UR7, SR_CgaCtaId ;  /* 0x00000000000789c3 */ /* 0x000ea20000008800 */
[----:B------:R-:W-:Y:S01]  /*03e0*/  @!UP0 UMOV UR6, 0x400 ;  /* 0x0000040000068882 */ /* 0x000fe20000000000 */
[----:B------:R-:W-:-:S04]  /*03f0*/  @!UP0 UIADD3 UR4, -UR4, 0x100000, URZ ;  /* 0x0010000004048890 */ /* 0x000fc8000fffe13f */
[----:B------:R-:W-:Y:S02]  /*0400*/  @!UP0 USHF.L.U32 UR5, UR4, 0xb, URZ ;  /* 0x0000000b04058899 */ /* 0x000fe4000800063f */
[----:B------:R-:W-:Y:S01]  /*0410*/  @!UP0 USHF.L.U32 UR4, UR4, 0x1, URZ ;  /* 0x0000000104048899 */ /* 0x000fe2000800063f */
[C---:B------:R-:W-:Y:S01]  /*0420*/  ISETP.NE.AND P1, PT, R2.reuse, 0x3, PT ;  /* 0x000000030200780c */ /* 0x040fe20003f25270 */
[----:B------:R-:W-:Y:S01]  /*0430*/  IMAD.MOV.U32 R5, RZ, RZ, RZ ;  /* 0x000000ffff057224 */ /* 0x000fe200078e00ff */
[----:B------:R-:W3:Y:S01]  /*0440*/  @!P3 LDC R11, c[0x0][0xc] ;  /* 0x00000300ff0bbb82 */ /* 0x000ee20000000800 */
[----:B--2---:R-:W-:Y:S01]  /*0450*/  @!UP0 ULEA UR8, UR7, UR6, 0x18 ;  /* 0x0000000607088291 */ /* 0x004fe2000f8ec03f */
[----:B------:R-:W-:Y:S01]  /*0460*/  VOTEU.ALL UP0, P0 ;  /* 0x00000000003f7886 */ /* 0x000fe20000000000 */
[----:B------:R-:W-:Y:S01]  /*0470*/  ISETP.EQ.OR P0, PT, R2, RZ, !P1 ;  /* 0x000000ff0200720c */ /* 0x000fe20004f02670 */
[----:B------:R-:W-:Y:S01]  /*0480*/  ULDC UR6, c[0x0][0xc] ;  /* 0x0000030000067ab9 */ /* 0x000fe20000000800 */
[----:B------:R-:W-:-:S02]  /*0490*/  ULDC UR7, c[0x0][0x10] ;  /* 0x0000040000077ab9 */ /* 0x000fc40000000800 */
[C---:B------:R-:W-:Y:S01]  /*04a0*/  ISETP.EQ.AND P0, PT, R10.reuse, RZ, P0 ;  /* 0x000000ff0a00720c */ /* 0x040fe20000702270 */
[----:B------:R-:W-:Y:S01]  /*04b0*/  VIADD R10, R10, 0xffffffff ;  /* 0xffffffff0a0a7836 */ /* 0x000fe20000000000 */
[----:B------:R-:W2:Y:S04]  /*04c0*/  FENCE.VIEW.ASYNC.S ;  /* 0x00000000000073c6 */ /* 0x000ea80000000000 */
[----:B--2---:R-:W4:Y:S01]  /*04d0*/  @!UP0 SYNCS.EXCH.64 URZ, [UR8+0x30], UR4 ;  /* 0x00003004083f85b2 */ /* 0x004f220008000100 */
[----:B------:R-:W-:Y:S01]  /*04e0*/  ISETP.GE.U32.AND P1, PT, R10, 0x2, PT ;  /* 0x000000020a00780c */ /* 0x000fe20003f26070 */
[----:B------:R2:W4:Y:S01]  /*04f0*/  @!UP1 SYNCS.EXCH.64 URZ, [UR8+0x38], UR4 ;  /* 0x00003804083f95b2 */ /* 0x0005220008000100 */
[----:B------:R-:W-:Y:S01]  /*0500*/  NOP ;  /* 0x0000000000007918 */ /* 0x000fe20000000000 */
[----:B--2---:R-:W-:-:S03]  /*0510*/  UIMAD.WIDE.U32 UR4, UR6, UR7, URZ ;  /* 0x00000007060472a5 */ /* 0x004fc6000f8e003f */
[----:B------:R-:W-:Y:S02]  /*0520*/  ULDC UR6, c[0x0][0x14] ;  /* 0x0000050000067ab9 */ /* 0x000fe40000000800 */
[----:B------:R-:W-:Y:S02]  /*0530*/  UIMAD.WIDE.U32 UR54, UR4, UR6, URZ ;  /* 0x00000006043672a5 */ /* 0x000fe4000f8e003f */
[----:B------:R-:W-:-:S04]  /*0540*/  UIMAD UR45, UR5, UR6, URZ ;  /* 0x00000006052d72a4 */ /* 0x000fc8000f8e023f */
[----:B------:R-:W-:Y:S01]  /*0550*/  UIADD3 UR45, UR55, UR45, URZ ;  /* 0x0000002d372d7290 */ /* 0x000fe2000fffe03f */
[----:B-----5:R-:W-:-:S04]  /*0560*/  LOP3.LUT R6, R6, 0xffffefff, RZ, 0xc0, !PT ;  /* 0xffffefff06067812 */ /* 0x020fc800078ec0ff */
[----:B------:R-:W-:-:S05]  /*0570*/  @P3 LOP3.LUT R6, R6, 0x1000, RZ, 0xfc, !PT ;  /* 0x0000100006063812 */ /* 0x000fca00078efcff */
[----:B------:R0:W-:Y:S02]  /*0580*/  STL [R1+0xc], R6 ;  /* 0x00000c0601007387 */ /* 0x0001e40000100800 */
[----:B0-----:R-:W-:-:S04]  /*0590*/  @P3 IMAD.MOV.U32 R6, RZ, RZ, R3 ;  /* 0x000000ffff063224 */ /* 0x001fc800078e0003 */
[----:B-1----:R-:W-:-:S04]  /*05a0*/  @P3 IMAD.WIDE.U32 R8, R4, R9, R6 ;  /* 0x0000000904083225 */ /* 0x002fc800078e0006 */
[----:B---3--:R-:W-:-:S04]  /*05b0*/  @!P3 IMAD.WIDE.U32 R6, R11, R3, R4 ;  /* 0x000000030b06b225 */ /* 0x008fc800078e0004 */
[----:B------:R-:W-:Y:S02]  /*05c0*/  @P3 IMAD.MOV.U32 R11, RZ, RZ, RZ ;  /* 0x000000ffff0b3224 */ /* 0x000fe400078e00ff */
[----:B------:R-:W-:Y:S01]  /*05d0*/  @P3 IMAD.MOV.U32 R20, RZ, RZ, R8 ;  /* 0x000000ffff143224 */ /* 0x000fe200078e0008 */
[----:B------:R-:W-:Y:S01]  /*05e0*/  SEL R8, RZ, 0x1, !P0 ;  /* 0x00000001ff087807 */ /* 0x000fe20004000000 */
[----:B------:R-:W-:Y:S02]  /*05f0*/  @P3 IMAD.IADD R21, R9, 0x1, R11 ;  /* 0x0000000109153824 */ /* 0x000fe400078e020b */
[----:B------:R-:W-:Y:S02]  /*0600*/  @!P3 IMAD.MOV.U32 R20, RZ, RZ, R6 ;  /* 0x000000ffff14b224 */ /* 0x000fe400078e0006 */
[----:B------:R-:W-:Y:S01]  /*0610*/  @!P3 IMAD.MOV.U32 R21, RZ, RZ, R7 ;  /* 0x000000ffff15b224 */ /* 0x000fe200078e0007 */
[----:B------:R-:W-:Y:S02]  /*0620*/  SEL R7, R8, 0x2, P1 ;  /* 0x0000000208077807 */ /* 0x000fe40000800000 */
[----:B------:R0:W-:Y:S04]  /*0630*/  STL [R1+0x1c], R20 ;  /* 0x00001c1401007387 */ /* 0x0001e80000100800 */
[----:B------:R0:W-:Y:S04]  /*0640*/  STL [R1+0x18], R21 ;  /* 0x0000181501007387 */ /* 0x0001e80000100800 */
[----:B------:R0:W-:Y:S01]  /*0650*/  STL [R1+0x14], R7 ;  /* 0x0000140701007387 */ /* 0x0001e20000100800 */
[----:B----4-:R-:W-:Y:S06]  /*0660*/  BAR.SYNC.DEFER_BLOCKING 0x0 ;  /* 0x0000000000007b1d */ /* 0x010fec0000010000 */
[----:B------:R-:W-:Y:S05]  /*0670*/  @!P2 BRA `(.L_x_3) ;  /* 0x0000008000a8a947 */ /* 0x000fea0003800000 */
[----:B------:R-:W-:-:S13]  /*0680*/  ISETP.GT.U32.AND P0, PT, R10, 0x1, PT ;  /* 0x000000010a00780c */ /* 0x000fda0003f04070 */
[----:B------:R-:W-:Y:S05]  /*0690*/  @P0 EXIT ;  /* 0x000000000000094d */ /* 0x000fea0003800000 */
[----:B------:R-:W-:Y:S01]  /*06a0*/  ULDC.64 UR4, c[0x0][0x650] ;  /* 0x0001940000047ab9 */ /* 0x000fe20000000a00 */
[----:B------:R-:W-:Y:S01]  /*06b0*/  PRMT R6, RZ, 0x7610, R6 ;  /* 0x00007610ff067816 */ /* 0x000fe20000000006 */
[----:B------:R-:W-:Y:S01]  /*06c0*/  IMAD.MOV.U32 R89, RZ, RZ, -0x1 ;  /* 0xffffffffff597424 */ /* 0x000fe200078e00ff */
[----:B------:R-:W-:Y:S01]  /*06d0*/  ISETP.GE.U32.AND P0, PT, R20, UR4, PT ;  /* 0x0000000414007c0c */ /* 0x000fe2000bf06070 */
[----:B------:R-:W-:Y:S02]  /*06e0*/  IMAD.MOV.U32 R18, RZ, RZ, -0x1 ;  /* 0xffffffffff127424 */ /* 0x000fe400078e00ff */
[----:B------:R-:W-:Y:S01]  /*06f0*/  IMAD.MOV.U32 R19, RZ, RZ, -0x1 ;  /* 0xffffffffff137424 */ /* 0x000fe200078e00ff */
[----:B------:R-:W-:-:S13]  /*0700*/  ISETP.GE.U32.AND.EX P0, PT, R21, UR5, PT, P0 ;  /* 0x0000000515007c0c */ /* 0x000fda000bf06100 */
[----:B------:R-:W-:Y:S05]  /*0710*/  @P0 BRA `(.L_x_4) ;  /* 0x0000000400600947 */ /* 0x000fea0003800000 */
[----:B------:R-:W1:Y:S01]  /*0720*/  LDC.64 R14, c[0x0][0x628] ;  /* 0x00018a00ff0e7b82 */ /* 0x000e620000000a00 */
[----:B------:R-:W-:Y:S02]  /*0730*/  IMAD.MOV.U32 R6, RZ, RZ, R20 ;  /* 0x000000ffff067224 */ /* 0x000fe400078e0014 */
[----:B0-----:R-:W-:-:S05]  /*0740*/  IMAD.MOV.U32 R7, RZ, RZ, R21 ;  /* 0x000000ffff077224 */ /* 0x001fca00078e0015 */
[----:B------:R-:W0:Y:S08]  /*0750*/  LDC R2, c[0x0][0x630] ;  /* 0x00018c00ff027b82 */ /* 0x000e300000000800 */
[----:B------:R-:W2:Y:S01]  /*0760*/  LDC.64 R16, c[0x0][0x620] ;  /* 0x00018800ff107b82 */ /* 0x000ea20000000a00 */
[----:B-1----:R-:W-:-:S04]  /*0770*/  ISETP.NE.U32.AND P0, PT, R14, RZ, PT ;  /* 0x000000ff0e00720c */ /* 0x002fc80003f05070 */
[----:B------:R-:W-:-:S13]  /*0780*/  ISETP.NE.AND.EX P0, PT, R15, RZ, PT, P0 ;  /* 0x000000ff0f00720c */ /* 0x000fda0003f05300 */
[----:B0-2---:R-:W-:Y:S05]  /*0790*/  @!P0 BRA `(.L_x_5) ;  /* 0x0000000000288947 */ /* 0x005fea0003800000 */
[----:B------:R-:W0:Y:S02]  /*07a0*/  LDC R11, c[0x0][0x634] ;  /* 0x00018d00ff0b7b82 */ /* 0x000e240000000800 */
[----:B0-----:R-:W-:-:S05]  /*07b0*/  IADD3 R11, P0, R20, R11, RZ ;  /* 0x0000000b140b7210 */ /* 0x001fca0007f1e0ff */
[----:B------:R-:W-:-:S04]  /*07c0*/  IMAD.X R13, RZ, RZ, R21, P0 ;  /* 0x000000ffff0d7224 */ /* 0x000fc800000e0615 */
[----:B------:R-:W-:-:S04]  /*07d0*/  IMAD.WIDE.U32 R6, R13, R14, RZ ;  /* 0x0000000e0d067225 */ /* 0x000fc800078e00ff */
[----:B------:R-:W-:-:S04]  /*07e0*/  IMAD.WIDE.U32 R8, P0, R11, R15, R6 ;  /* 0x0000000f0b087225 */ /* 0x000fc80007800006 */
[----:B------:R-:W-:-:S04]  /*07f0*/  IMAD.WIDE.U32 R6, R11, R14, RZ ;  /* 0x0000000e0b067225 */ /* 0x000fc800078e00ff */
[----:B------:R-:W-:Y:S01]  /*0800*/  IMAD.X R11, RZ, RZ, RZ, P0 ;  /* 0x000000ffff0b7224 */ /* 0x000fe200000e06ff */
[----:B------:R-:W-:Y:S01]  /*0810*/  IADD3 RZ, P0, R7, R8, RZ ;  /* 0x0000000807ff7210 */ /* 0x000fe20007f1e0ff */
[----:B------:R-:W-:-:S04]  /*0820*/  IMAD.MOV.U32 R10, RZ, RZ, R9 ;  /* 0x000000ffff0a7224 */ /* 0x000fc800078e0009 */
[----:B------:R-:W-:-:S08]  /*0830*/  IMAD.WIDE.U32.X R6, R13, R15, R10, P0 ;  /* 0x0000000f0d067225 */ /* 0x000fd000000e040a */
.L_x_5:
[-CC-:B------:R-:W-:Y:S01]  /*0840*/  SHF.R.U64 R23, R6, R2.reuse, R7.reuse ;  /* 0x0000000206177219 */ /* 0x180fe20000001207 */
[----:B------:R-:W0:Y:S01]  /*0850*/  LDC R10, c[0x0][0x618] ;  /* 0x00018600ff0a7b82 */ /* 0x000e220000000800 */
[----:B------:R-:W-:Y:S01]  /*0860*/  SHF.R.U32.HI R5, RZ, R2, R7 ;  /* 0x00000002ff057219 */ /* 0x000fe20000011607 */
[----:B------:R-:W-:Y:S01]  /*0870*/  ULDC UR4, c[0x0][0x150] ;  /* 0x0000540000047ab9 */ /* 0x000fe20000000800 */
[----:B------:R-:W-:Y:S01]  /*0880*/  IADD3 R9, P0, RZ, -R23, RZ ;  /* 0x80000017ff097210 */ /* 0x000fe20007f1e0ff */
[----:B------:R-:W-:Y:S01]  /*0890*/  IMAD.MOV.U32 R6, RZ, RZ, R20 ;  /* 0x000000ffff067224 */ /* 0x000fe200078e0014 */
[----:B------:R-:W-:Y:S01]  /*08a0*/  I2FP.F32.U32 R2, R4 ;  /* 0x0000000400027245 */ /* 0x000fe20000201000 */
[----:B------:R-:W-:Y:S02]  /*08b0*/  IMAD.MOV.U32 R7, RZ, RZ, R21 ;  /* 0x000000ffff077224 */ /* 0x000fe400078e0015 */
[----:B------:R-:W1:Y:S01]  /*08c0*/  LDC.64 R24, c[0x0][0x640] ;  /* 0x00019000ff187b82 */ /* 0x000e620000000a00 */
[----:B------:R-:W-:-:S02]  /*08d0*/  IMAD.X R11, RZ, RZ, ~R5, P0 ;  /* 0x000000ffff0b7224 */ /* 0x000fc400000e0e05 */
[----:B------:R-:W-:Y:S01]  /*08e0*/  FMUL R2, R2, UR4 ;  /* 0x0000000402027c20 */ /* 0x000fe20008400000 */
[----:B------:R-:W-:Y:S01]  /*08f0*/  IMAD.WIDE.U32 R6, R9, R16, R6 ;  /* 0x0000001009067225 */ /* 0x000fe200078e0006 */
[----:B------:R-:W-:-:S03]  /*0900*/  ULDC UR4, c[0x0][0x154] ;  /* 0x0000550000047ab9 */ /* 0x000fc60000000800 */
[----:B------:R-:W-:Y:S01]  /*0910*/  IMAD R8, R11, R16, RZ ;  /* 0x000000100b087224 */ /* 0x000fe200078e02ff */
[----:B------:R-:W2:Y:S01]  /*0920*/  LDC R5, c[0x0][0x144] ;  /* 0x00005100ff057b82 */ /* 0x000ea20000000800 */
[----:B------:R-:W3:Y:S02]  /*0930*/  F2I.U32.TRUNC.NTZ R2, R2 ;  /* 0x0000000200027305 */ /* 0x000ee4000020f000 */
[----:B------:R-:W-:-:S04]  /*0940*/  IMAD R9, R9, R17, R8 ;  /* 0x0000001109097224 */ /* 0x000fc800078e0208 */
[----:B------:R-:W-:Y:S01]  /*0950*/  IMAD.IADD R7, R7, 0x1, R9 ;  /* 0x0000000107077824 */ /* 0x000fe200078e0209 */
[----:B------:R-:W4:Y:S01]  /*0960*/  LDC R18, c[0x0][0x608] ;  /* 0x00018200ff127b82 */ /* 0x000f220000000800 */
[----:B------:R-:W-:-:S03]  /*0970*/  IMAD.MOV.U32 R9, RZ, RZ, -0x1 ;  /* 0xffffffffff097424 */ /* 0x000fc600078e00ff */
[-CC-:B0-----:R-:W-:Y:S02]  /*0980*/  SHF.R.U64 R16, R6, R10.reuse, R7.reuse ;  /* 0x0000000a06107219 */ /* 0x181fe40000001207 */
[----:B------:R-:W-:Y:S02]  /*0990*/  I2FP.F32.U32 R6, R3 ;  /* 0x0000000300067245 */ /* 0x000fe40000201000 */
[----:B------:R-:W0:Y:S01]  /*09a0*/  LDC R22, c[0x0][0x658] ;  /* 0x00019600ff167b82 */ /* 0x000e220000000800 */
[----:B-1----:R-:W-:Y:S01]  /*09b0*/  ISETP.NE.U32.AND P0, PT, R24, RZ, PT ;  /* 0x000000ff1800720c */ /* 0x002fe20003f05070 */
[----:B---3--:R-:W-:Y:S02]  /*09c0*/  IMAD.MOV R8, RZ, RZ, -R2 ;  /* 0x000000ffff087224 */ /* 0x008fe400078e0a02 */
[----:B------:R-:W-:Y:S01]  /*09d0*/  FMUL R6, R6, UR4 ;  /* 0x0000000406067c20 */ /* 0x000fe20008400000 */
[----:B------:R-:W-:Y:S02]  /*09e0*/  SHF.R.U32.HI R7, RZ, R10, R7 ;  /* 0x0000000aff077219 */ /* 0x000fe40000011607 */
[----:B------:R-:W-:Y:S01]  /*09f0*/  ISETP.NE.AND.EX P0, PT, R25, RZ, PT, P0 ;  /* 0x000000ff1900720c */ /* 0x000fe20003f05300 */
[----:B------:R1:W3:Y:S01]  /*0a00*/  F2I.U32.TRUNC.NTZ R13, R6 ;  /* 0x00000006000d7305 */ /* 0x0002e2000020f000 */
[----:B------:R-:W1:Y:S01]  /*0a10*/  LDC R14, c[0x0][0x148] ;  /* 0x00005200ff0e7b82 */ /* 0x000e620000000800 */
[----:B--2---:R-:W-:-:S07]  /*0a20*/  IMAD R2, R5, R8, R4 ;  /* 0x0000000805027224 */ /* 0x004fce00078e0204 */
[----:B------:R-:W2:Y:S01]  /*0a30*/  LDC R20, c[0x0][0x600] ;  /* 0x00018000ff147b82 */ /* 0x000ea20000000800 */
[-CC-:B----4-:R-:W-:Y:S02]  /*0a40*/  SHF.R.U64 R26, R16, R18.reuse, R7.reuse ;  /* 0x00000012101a7219 */ /* 0x190fe40000001207 */
[----:B------:R-:W-:Y:S01]  /*0a50*/  SHF.R.U32.HI R5, RZ, R18, R7 ;  /* 0x00000012ff057219 */ /* 0x000fe20000011607 */
[----:B------:R-:W-:-:S04]  /*0a60*/  IMAD.MOV.U32 R7, RZ, RZ, 0x1 ;  /* 0x00000001ff077424 */ /* 0x000fc800078e00ff */
[----:B------:R-:W4:Y:S01]  /*0a70*/  LDC R17, c[0x0][0x648] ;  /* 0x00019200ff117b82 */ /* 0x000f220000000800 */
[-C--:B0-----:R-:W-:Y:S02]  /*0a80*/  SHF.L.U32 R4, R9, R22.reuse, RZ ;  /* 0x0000001609047219 */ /* 0x081fe400000006ff */
[--C-:B------:R-:W-:Y:S02]  /*0a90*/  SHF.R.U64 R18, R26, R22, R5.reuse ;  /* 0x000000161a127219 */ /* 0x100fe40000001205 */
[----:B------:R-:W-:Y:S02]  /*0aa0*/  LOP3.LUT R11, RZ, R4, RZ, 0x33, !PT ;  /* 0x00000004ff0b7212 */ /* 0x000fe400078e33ff */
[-C--:B------:R-:W-:Y:S01]  /*0ab0*/  SHF.R.U32.HI R5, RZ, R22.reuse, R5 ;  /* 0x00000016ff057219 */ /* 0x080fe20000011605 */
[----:B------:R-:W0:Y:S01]  /*0ac0*/  LDC R19, c[0x0][0x638] ;  /* 0x00018e00ff137b82 */ /* 0x000e220000000800 */
[----:B------:R-:W-:Y:S01]  /*0ad0*/  SHF.L.U32 R10, R7, R22, RZ ;  /* 0x00000016070a7219 */ /* 0x000fe200000006ff */
[----:B------:R-:W-:-:S06]  /*0ae0*/  IMAD.MOV.U32 R4, RZ, RZ, R18 ;  /* 0x000000ffff047224 */ /* 0x000fcc00078e0012 */
[----:B------:R-:W0:Y:S01]  /*0af0*/  LDC R21, c[0x0][0x610] ;  /* 0x00018400ff157b82 */ /* 0x000e220000000800 */
[----:B-1-3--:R-:W-:Y:S05]  /*0b00*/  @!P0 BRA `(.L_x_6) ;  /* 0x0000000000288947 */ /* 0x00afea0003800000 */
[----:B------:R-:W1:Y:S02]  /*0b10*/  LDC R9, c[0x0][0x64c] ;  /* 0x00019300ff097b82 */ /* 0x000e640000000800 */
[----:B-1----:R-:W-:-:S05]  /*0b20*/  IADD3 R9, P0, R18, R9, RZ ;  /* 0x0000000912097210 */ /* 0x002fca0007f1e0ff */
        /* <DEDUP_REMOVED lines=8> */
.L_x_6:
[----:B----4-:R-:W-:Y:S01]  /*0bb0*/  SHF.R.U64 R4, R4, R17, R5 ;  /* 0x0000001104047219 */ /* 0x010fe20000001205 */
[----:B--2---:R-:W-:Y:S01]  /*0bc0*/  VIADD R5, R20, 0xffffffff ;  /* 0xffffffff14057836 */ /* 0x004fe20000000000 */
[----:B------:R-:W-:Y:S01]  /*0bd0*/  LOP3.LUT R11, R26, R11, RZ, 0xc0, !PT ;  /* 0x0000000b1a0b7212 */ /* 0x000fe200078ec0ff */
[----:B------:R-:W-:Y:S02]  /*0be0*/  IMAD.MOV R13, RZ, RZ, -R13 ;  /* 0x000000ffff0d7224 */ /* 0x000fe400078e0a0d */
[----:B------:R-:W-:Y:S01]  /*0bf0*/  IMAD.MOV R6, RZ, RZ, -R4 ;  /* 0x000000ffff067224 */ /* 0x000fe200078e0a04 */
[----:B------:R-:W-:Y:S01]  /*0c00*/  LOP3.LUT R5, R16, R5, RZ, 0xc0, !PT ;  /* 0x0000000510057212 */ /* 0x000fe200078ec0ff */
[----:B------:R-:W-:Y:S02]  /*0c10*/  @P3 IMAD R2, R14, R13, R3 ;  /* 0x0000000d0e023224 */ /* 0x000fe400078e0203 */
[----:B------:R-:W-:Y:S02]  /*0c20*/  IMAD R11, R10, R4, R11 ;  /* 0x000000040a0b7224 */ /* 0x000fe400078e020b */
[----:B0-----:R-:W-:-:S02]  /*0c30*/  IMAD R3, R6, R19, R18 ;  /* 0x0000001306037224 */ /* 0x001fc400078e0212 */
[----:B------:R-:W-:Y:S02]  /*0c40*/  IMAD R2, R11, R21, R2 ;  /* 0x000000150b027224 */ /* 0x000fe400078e0202 */
[----:B------:R-:W-:Y:S02]  /*0c50*/  IMAD R3, R3, R20, R5 ;  /* 0x0000001403037224 */ /* 0x000fe400078e0205 */
[----:B------:R-:W-:Y:S02]  /*0c60*/  IMAD.MOV.U32 R6, RZ, RZ, 0x1 ;  /* 0x00000001ff067424 */ /* 0x000fe400078e00ff */
[----:B------:R-:W-:Y:S01]  /*0c70*/  IMAD.MOV.U32 R19, RZ, RZ, R23 ;  /* 0x000000ffff137224 */ /* 0x000fe200078e0017 */
[----:B------:R-:W-:Y:S02]  /*0c80*/  SEL R18, R3, R2, !P3 ;  /* 0x0000000203127207 */ /* 0x000fe40005800000 */
[----:B------:R-:W-:-:S07]  /*0c90*/  SEL R89, R2, R3, !P3 ;  /* 0x0000000302597207 */ /* 0x000fce0005800000 */
.L_x_4:
[----:B------:R-:W-:-:S08]  /*0ca0*/  NOP ;  /* 0x0000000000007918 */ /* 0x000fd00000000000 */
[----:B------:R-:W1:Y:S02]  /*0cb0*/  USETMAXREG.TRY_ALLOC.CTAPOOL UP0, 0xe8 ;  /* 0x000000e8000079c8 */ /* 0x000e640008000600 */
[----:B-1----:R-:W-:-:S13]  /*0cc0*/  PLOP3.LUT P0, PT, PT, PT, UP0, 0x80, 0x0 ;  /* 0x000000000000781c */ /* 0x002fda0003f0f008 */
[----:B------:R-:W-:Y:S05]  /*0cd0*/  @!P0 BRA `(.L_x_4) ;  /* 0xfffffffc00f08947 */ /* 0x000fea000383ffff */
[----:B------:R-:W-:Y:S01]  /*0ce0*/  ULDC.64 UR4, c[0x0][0x598] ;  /* 0x0001660000047ab9 */ /* 0x000fe20000000a00 */
[----:B------:R-:W-:Y:S01]  /*0cf0*/  ULDC.64 UR36, c[0x0][0x208] ;  /* 0x0000820000247ab9 */ /* 0x000fe20000000a00 */
[----:B------:R-:W-:-:S04]  /*0d00*/  ISETP.NE.U32.AND P0, PT, RZ, UR4, PT ;  /* 0x00000004ff007c0c */ /* 0x000fc8000bf05070 */
[----:B------:R-:W-:-:S13]  /*0d10*/  ISETP.NE.AND.EX P0, PT, RZ, UR5, PT, P0 ;  /* 0x00000005ff007c0c */ /* 0x000fda000bf05300 */
[----:B------:R-:W-:Y:S05]  /*0d20*/  @!P0 BRA `(.L_x_7) ;  /* 0x00000000001c8947 */ /* 0x000fea0003800000 */
[----:B------:R-:W1:Y:S02]  /*0d30*/  LDC.64 R2, c[0x0][0x598] ;  /* 0x00016600ff027b82 */ /* 0x000e640000000a00 */
[----:B-1----:R-:W2:Y:S02]  /*0d40*/  LDG.E.64 R2, desc[UR36][R2.64] ;  /* 0x0000002402027981 */ /* 0x002ea4000c1e1b00 */
[----:B--2---:R-:W-:-:S04]  /*0d50*/  ISETP.NE.U32.AND P0, PT, R2, RZ, PT ;  /* 0x000000ff0200720c */ /* 0x004fc80003f05070 */
[----:B------:R-:W-:-:S13]  /*0d60*/  ISETP.NE.AND.EX P0, PT, R3, RZ, PT, P0 ;  /* 0x000000ff0300720c */ /* 0x000fda0003f05300 */
[----:B------:R-:W-:Y:S05]  /*0d70*/  @!P0 BRA `(.L_x_7) ;  /* 0x0000000000088947 */ /* 0x000fea0003800000 */
[----:B------:R1:W5:Y:S01]  /*0d80*/  LD.E R88, desc[UR36][R2.64] ;  /* 0x0000002402587980 */ /* 0x000362000c101900 */
[----:B------:R-:W-:Y:S05]  /*0d90*/  BRA `(.L_x_8) ;  /* 0x0000000000247947 */ /* 0x000fea0003800000 */
.L_x_7:
[----:B------:R-:W-:Y:S02]  /*0da0*/  ULDC.64 UR4, c[0x0][0x588] ;  /* 0x0001620000047ab9 */ /* 0x000fe40000000a00 */
[----:B------:R-:W-:-:S04]  /*0db0*/  ISETP.NE.U32.AND P0, PT, RZ, UR4, PT ;  /* 0x00000004ff007c0c */ /* 0x000fc8000bf05070 */
[----:B------:R-:W-:-:S13]  /*0dc0*/  ISETP.NE.AND.EX P0, PT, RZ, UR5, PT, P0 ;  /* 0x00000005ff007c0c */ /* 0x000fda000bf05300 */
[----:B------:R-:W-:Y:S05]  /*0dd0*/  @!P0 BRA `(.L_x_9) ;  /* 0x00000000000c8947 */ /* 0x000fea0003800000 */
[----:B------:R-:W1:Y:S02]  /*0de0*/  LDC.64 R2, c[0x0][0x588] ;  /* 0x00016200ff027b82 */ /* 0x000e640000000a00 */
[----:B-1----:R2:W5:Y:S01]  /*0df0*/  LDG.E R88, desc[UR36][R2.64] ;  /* 0x0000002402587981 */ /* 0x002562000c1e1900 */
[----:B------:R-:W-:Y:S05]  /*0e00*/  BRA `(.L_x_8) ;  /* 0x0000000000087947 */ /* 0x000fea0003800000 */
.L_x_9:
[----:B------:R-:W-:Y:S02]  /*0e10*/  ULDC UR4, c[0x0][0x580] ;  /* 0x0001600000047ab9 */ /* 0x000fe40000000800 */
[----:B------:R-:W-:-:S07]  /*0e20*/  IMAD.U32 R88, RZ, RZ, UR4 ;  /* 0x00000004ff587e24 */ /* 0x000fce000f8e00ff */
.L_x_8:
[----:B------:R-:W-:Y:S02]  /*0e30*/  ULDC.64 UR4, c[0x0][0x5a0] ;  /* 0x0001680000047ab9 */ /* 0x000fe40000000a00 */
[----:B------:R-:W-:-:S04]  /*0e40*/  ISETP.NE.U32.AND P0, PT, RZ, UR4, PT ;  /* 0x00000004ff007c0c */ /* 0x000fc8000bf05070 */
[----:B------:R-:W-:-:S13]  /*0e50*/  ISETP.NE.AND.EX P0, PT, RZ, UR5, PT, P0 ;  /* 0x00000005ff007c0c */ /* 0x000fda000bf05300 */
[----:B------:R-:W-:Y:S05]  /*0e60*/  @!P0 BRA `(.L_x_10) ;  /* 0x00000000001c8947 */ /* 0x000fea0003800000 */
[----:B-12---:R-:W1:Y:S02]  /*0e70*/  LDC.64 R2, c[0x0][0x5a0] ;  /* 0x00016800ff027b82 */ /* 0x006e640000000a00 */
[----:B-1----:R-:W2:Y:S02]  /*0e80*/  LDG.E.64 R2, desc[UR36][R2.64] ;  /* 0x0000002402027981 */ /* 0x002ea4000c1e1b00 */
[----:B--2---:R-:W-:-:S04]  /*0e90*/  ISETP.NE.U32.AND P0, PT, R2, RZ, PT ;  /* 0x000000ff0200720c */ /* 0x004fc80003f05070 */
[----:B------:R-:W-:-:S13]  /*0ea0*/  ISETP.NE.AND.EX P0, PT, R3, RZ, PT, P0 ;  /* 0x000000ff0300720c */ /* 0x000fda0003f05300 */
[----:B------:R-:W-:Y:S05]  /*0eb0*/  @!P0 BRA `(.L_x_10) ;  /* 0x0000000000088947 */ /* 0x000fea0003800000 */
[----:B------:R1:W5:Y:S01]  /*0ec0*/  LD.E R90, desc[UR36][R2.64] ;  /* 0x00000024025a7980 */ /* 0x000362000c101900 */
[----:B------:R-:W-:Y:S05]  /*0ed0*/  BRA `(.L_x_11) ;  /* 0x0000000000247947 */ /* 0x000fea0003800000 */
.L_x_10:
[----:B------:R-:W-:Y:S02]  /*0ee0*/  ULDC.64 UR4, c[0x0][0x590] ;  /* 0x0001640000047ab9 */ /* 0x000fe40000000a00 */
[----:B------:R-:W-:-:S04]  /*0ef0*/  ISETP.NE.U32.AND P0, PT, RZ, UR4, PT ;  /* 0x00000004ff007c0c */ /* 0x000fc8000bf05070 */
[----:B------:R-:W-:-:S13]  /*0f00*/  ISETP.NE.AND.EX P0, PT, RZ, UR5, PT, P0 ;  /* 0x00000005ff007c0c */ /* 0x000fda000bf05300 */
[----:B------:R-:W-:Y:S05]  /*0f10*/  @!P0 BRA `(.L_x_12) ;  /* 0x00000000000c8947 */ /* 0x000fea0003800000 */
[----:B------:R-:W3:Y:S02]  /*0f20*/  LDC.64 R90, c[0x0][0x590] ;  /* 0x00016400ff5a7b82 */ /* 0x000ee40000000a00 */
[----:B---3--:R3:W5:Y:S01]  /*0f30*/  LDG.E R90, desc[UR36][R90.64] ;  /* 0x000000245a5a7981 */ /* 0x008762000c1e1900 */
[----:B------:R-:W-:Y:S05]  /*0f40*/  BRA `(.L_x_11) ;  /* 0x0000000000087947 */ /* 0x000fea0003800000 */
.L_x_12:
[----:B------:R-:W-:Y:S02]  /*0f50*/  ULDC UR4, c[0x0][0x584] ;  /* 0x0001610000047ab9 */ /* 0x000fe40000000800 */
[----:B------:R-:W-:-:S07]  /*0f60*/  IMAD.U32 R90, RZ, RZ, UR4 ;  /* 0x00000004ff5a7e24 */ /* 0x000fce000f8e00ff */
.L_x_11:
[----:B------:R-:W-:-:S13]  /*0f70*/  LOP3.LUT P0, RZ, R6, 0xff, RZ, 0xc0, !PT ;  /* 0x000000ff06ff7812 */ /* 0x000fda000780c0ff */
[----:B------:R-:W-:Y:S05]  /*0f80*/  @!P0 EXIT ;  /* 0x000000000000894d */ /* 0x000fea0003800000 */
[----:B------:R-:W4:Y:S01]  /*0f90*/  LDL R6, [R1+0x14] ;  /* 0x0000140001067983 */ /* 0x000f220000100800 */
[----:B------:R-:W0:Y:S01]  /*0fa0*/  LDC R100, c[0x0][0x658] ;  /* 0x00019600ff647b82 */ /* 0x000e220000000800 */
[C---:B------:R-:W-:Y:S01]  /*0fb0*/  LOP3.LUT R102, R0.reuse, 0x3, RZ, 0xc0, !PT ;  /* 0x0000000300667812 */ /* 0x040fe200078ec0ff */
[----:B------:R-:W-:Y:S01]  /*0fc0*/  ULDC.64 UR4, c[0x0][0x288] ;  /* 0x0000a20000047ab9 */ /* 0x000fe20000000a00 */
[----:B-12---:R-:W-:Y:S02]  /*0fd0*/  LOP3.LUT R2, R0, 0x7f, RZ, 0xc0, !PT ;  /* 0x0000007f00027812 */ /* 0x006fe400078ec0ff */
[----:B------:R-:W-:-:S03]  /*0fe0*/  LOP3.LUT R12, R12, 0x1, RZ, 0xc0, !PT ;  /* 0x000000010c0c7812 */ /* 0x000fc600078ec0ff */
[----:B------:R-:W1:Y:S01]  /*0ff0*/  LDC.64 R96, c[0x0][0x5c8] ;  /* 0x00017200ff607b82 */ /* 0x000e620000000a00 */
[----:B---3--:R-:W-:Y:S01]  /*1000*/  SHF.R.U32.HI R91, RZ, 0x2, R0 ;  /* 0x00000002ff5b7819 */ /* 0x008fe20000011600 */
[----:B0-----:R-:W-:Y:S01]  /*1010*/  IMAD.SHL.U32 R7, R102, 0x8, RZ ;  /* 0x0000000866077824 */ /* 0x001fe200078e00ff */
[----:B------:R-:W-:-:S05]  /*1020*/  SHF.R.U32.HI R4, RZ, 0x1, R2 ;  /* 0x00000001ff047819 */ /* 0x000fca0000011602 */
[----:B------:R-:W0:Y:S01]  /*1030*/  LDC R94, c[0x0][0x600] ;  /* 0x00018000ff5e7b82 */ /* 0x000e220000000800 */
[C---:B------:R-:W-:Y:S01]  /*1040*/  LOP3.LUT R2, R91.reuse, 0x3, RZ, 0xc0, !PT ;  /* 0x000000035b027812 */ /* 0x040fe200078ec0ff */
[----:B------:R-:W-:Y:S01]  /*1050*/  IMAD.SHL.U32 R22, R12, 0x40, RZ ;  /* 0x000000400c167824 */ /* 0x000fe200078e00ff */
[----:B------:R-:W-:Y:S01]  /*1060*/  LOP3.LUT R3, R91, 0x7, RZ, 0xc0, !PT ;  /* 0x000000075b037812 */ /* 0x000fe200078ec0ff */
[----:B------:R-:W-:Y:S01]  /*1070*/  IMAD.U32 R5, RZ, RZ, UR4 ;  /* 0x00000004ff057e24 */ /* 0x000fe2000f8e00ff */
[----:B------:R-:W-:Y:S01]  /*1080*/  LOP3.LUT R4, R4, 0x30, RZ, 0xc0, !PT ;  /* 0x0000003004047812 */ /* 0x000fe200078ec0ff */
[----:B------:R-:W-:Y:S01]  /*1090*/  UIADD3 UR4, UR5, 0x3f, URZ ;  /* 0x0000003f05047890 */ /* 0x000fe2000fffe03f */
[----:B------:R-:W-:Y:S01]  /*10a0*/  LOP3.LUT R2, R7, 0x18, R2, 0xe2, !PT ;  /* 0x0000001807027812 */ /* 0x000fe200078ee202 */
[----:B------:R-:W-:Y:S01]  /*10b0*/  IMAD R102, R102, -0x2, R5 ;  /* 0xfffffffe66667824 */ /* 0x000fe200078e0205 */
[--C-:B------:R-:W-:Y:S01]  /*10c0*/  LOP3.LUT R22, R22, 0x40, R3.reuse, 0xe2, !PT ;  /* 0x0000004016167812 */ /* 0x100fe200078ee203 */
[----:B------:R-:W-:Y:S01]  /*10d0*/  IMAD.SHL.U32 R101, R0, 0x20, RZ ;  /* 0x0000002000657824 */ /* 0x000fe200078e00ff */
[----:B------:R-:W-:Y:S01]  /*10e0*/  IADD3 R3, RZ, -R4, -R3 ;  /* 0x80000004ff037210 */ /* 0x000fe20007ffe803 */
[----:B------:R-:W-:Y:S01]  /*10f0*/  IMAD.MOV.U32 R5, RZ, RZ, -0x1 ;  /* 0xffffffffff057424 */ /* 0x000fe200078e00ff */
[----:B------:R-:W-:Y:S01]  /*1100*/  LOP3.LUT R2, R2, 0x4, R91, 0xf8, !PT ;  /* 0x0000000402027812 */ /* 0x000fe200078ef85b */
[----:B------:R-:W-:Y:S01]  /*1110*/  USHF.R.S32.HI UR5, URZ, 0x1f, UR4 ;  /* 0x0000001f3f057899 */ /* 0x000fe20008011404 */
[----:B------:R-:W-:-:S02]  /*1120*/  IMAD.MOV.U32 R7, RZ, RZ, 0x1 ;  /* 0x00000001ff077424 */ /* 0x000fc400078e00ff */
[----:B------:R-:W-:Y:S01]  /*1130*/  LOP3.LUT R101, R2, 0x1c00, R101, 0xf8, !PT ;  /* 0x00001c0002657812 */ /* 0x000fe200078ef865 */
[----:B------:R-:W-:Y:S01]  /*1140*/  ULEA.HI UR5, UR5, UR4, URZ, 0x6 ;  /* 0x0000000405057291 */ /* 0x000fe2000f8f303f */
[----:B------:R-:W-:Y:S01]  /*1150*/  IMAD R3, R12, -0x40, R3 ;  /* 0xffffffc00c037824 */ /* 0x000fe200078e0203 */
[----:B------:R-:W-:Y:S01]  /*1160*/  SHF.L.U32 R5, R5, R100, RZ ;  /* 0x0000006405057219 */ /* 0x000fe200000006ff */
[----:B------:R-:W-:Y:S01]  /*1170*/  ULDC UR4, c[0x0][0x284] ;  /* 0x0000a10000047ab9 */ /* 0x000fe20000000800 */
[----:B------:R-:W-:Y:S01]  /*1180*/  LOP3.LUT R2, R0, 0x80, RZ, 0xc0, !PT ;  /* 0x0000008000027812 */ /* 0x000fe200078ec0ff */
[----:B------:R-:W-:Y:S01]  /*1190*/  USHF.R.S32.HI UR40, URZ, 0x6, UR5 ;  /* 0x000000063f287899 */ /* 0x000fe20008011405 */
[C-C-:B-1----:R-:W-:Y:S02]  /*11a0*/  SHF.L.U64.HI R98, R96.reuse, 0x7, R97.reuse ;  /* 0x0000000760627819 */ /* 0x142fe40000010261 */
[C---:B------:R-:W-:Y:S01]  /*11b0*/  SHF.L.U64.HI R99, R96.reuse, 0x3, R97 ;  /* 0x0000000360637819 */ /* 0x040fe20000010261 */
[C---:B------:R-:W-:Y:S01]  /*11c0*/  IMAD.SHL.U32 R97, R96.reuse, 0x80, RZ ;  /* 0x0000008060617824 */ /* 0x040fe200078e00ff */
[----:B------:R-:W-:Y:S01]  /*11d0*/  LOP3.LUT P0, RZ, R91, 0x4, RZ, 0xc0, !PT ;  /* 0x000000045bff7812 */ /* 0x000fe2000780c0ff */
[----:B------:R-:W-:Y:S01]  /*11e0*/  IMAD.SHL.U32 R96, R96, 0x8, RZ ;  /* 0x0000000860607824 */ /* 0x000fe200078e00ff */
[----:B------:R-:W-:Y:S01]  /*11f0*/  LOP3.LUT R22, R22, R4, RZ, 0xfc, !PT ;  /* 0x0000000416167212 */ /* 0x000fe200078efcff */
[----:B------:R-:W-:Y:S01]  /*1200*/  IMAD.SHL.U32 R95, R0, 0x2, RZ ;  /* 0x00000002005f7824 */ /* 0x000fe200078e00ff */
[----:B------:R-:W-:Y:S01]  /*1210*/  SHF.L.U32 R100, R7, R100, RZ ;  /* 0x0000006407647219 */ /* 0x000fe200000006ff */
[----:B0-----:R-:W-:Y:S01]  /*1220*/  VIADD R94, R94, 0xffffffff ;  /* 0xffffffff5e5e7836 */ /* 0x001fe20000000000 */
[----:B------:R-:W-:Y:S01]  /*1230*/  SHF.R.U32.HI R2, RZ, 0x7, R2 ;  /* 0x00000007ff027819 */ /* 0x000fe20000011602 */
[----:B------:R-:W-:Y:S01]  /*1240*/  VIADD R92, R3, UR4 ;  /* 0x00000004035c7c36 */ /* 0x000fe20008000000 */
[----:B------:R-:W-:Y:S01]  /*1250*/  LOP3.LUT R93, RZ, R5, RZ, 0x33, !PT ;  /* 0x00000005ff5d7212 */ /* 0x000fe200078e33ff */
[----:B------:R-:W-:Y:S01]  /*1260*/  IMAD.MOV.U32 R23, RZ, RZ, RZ ;  /* 0x000000ffff177224 */ /* 0x000fe200078e00ff */
[----:B------:R-:W-:Y:S01]  /*1270*/  UIADD3 UR41, UR40, -0x1, URZ ;  /* 0xffffffff28297890 */ /* 0x000fe2000fffe03f */
[----:B------:R-:W-:Y:S01]  /*1280*/  UMOV UR38, URZ ;  /* 0x0000003f00267c82 */ /* 0x000fe20008000000 */
[----:B------:R-:W-:Y:S01]  /*1290*/  UMOV UR39, URZ ;  /* 0x0000003f00277c82 */ /* 0x000fe20008000000 */
[----:B----4-:R-:W-:-:S09]  /*12a0*/  LOP3.LUT R120, R6, 0x1, RZ, 0xfc, !PT ;  /* 0x0000000106787812 */ /* 0x010fd200078efcff */
.L_x_167:
[----:B0-----:R-:W0:Y:S01]  /*12b0*/  S2R R3, SR_CgaCtaId ;  /* 0x0000000000037919 */ /* 0x001e220000008800 */
[----:B------:R-:W-:-:S04]  /*12c0*/  MOV R0, 0x400 ;  /* 0x0000040000007802 */ /* 0x000fc80000000f00 */
[----:B0-----:R-:W-:-:S05]  /*12d0*/  LEA R24, R3, R0, 0x18 ;  /* 0x0000000003187211 */ /* 0x001fca00078ec0ff */
[----:B------:R-:W-:-:S05]  /*12e0*/  VIADD R0, R24, 0x800 ;  /* 0x0000080018007836 */ /* 0x000fca0000000000 */
[----:B------:R-:W-:-:S13]  /*12f0*/  LOP3.LUT P0, RZ, R0, 0x9f, RZ, 0xc0, !PT ;  /* 0x0000009f00ff7812 */ /* 0x000fda000780c0ff */
[----:B-1--45:R-:W-:Y:S05]  /*1300*/  @!P0 BRA `(.L_x_13) ;  /* 0x0000000000408947 */ /* 0x032fea0003800000 */
[----:B------:R-:W-:Y:S01]  /*1310*/  MOV R0, 0x0 ;  /* 0x0000000000007802 */ /* 0x000fe20000000f00 */
[----:B------:R-:W-:Y:S01]  /*1320*/  ULDC.64 UR4, c[0x4][0x70] ;  /* 0x01001c0000047ab9 */ /* 0x000fe20000000a00 */
[----:B------:R-:W-:Y:S01]  /*1330*/  ULDC.64 UR6, c[0x4][0x8] ;  /* 0x0100020000067ab9 */ /* 0x000fe20000000a00 */
[----:B------:R-:W-:Y:S01]  /*1340*/  IMAD.U32 R4, RZ, RZ, UR4 ;  /* 0x00000004ff047e24 */ /* 0x000fe2000f8e00ff */
[----:B------:R0:W1:Y:S01]  /*1350*/  LDC.64 R14, c[0x4][R0] ;  /* 0x01000000000e7b82 */ /* 0x0000620000000a00 */
[----:B------:R-:W-:Y:S01]  /*1360*/  IMAD.U32 R5, RZ, RZ, UR5 ;  /* 0x00000005ff057e24 */ /* 0x000fe2000f8e00ff */
[----:B------:R-:W-:Y:S01]  /*1370*/  ULDC.64 UR4, c[0x4][0x78] ;  /* 0x01001e0000047ab9 */ /* 0x000fe20000000a00 */
[----:B------:R-:W-:Y:S02]  /*1380*/  IMAD.U32 R10, RZ, RZ, UR6 ;  /* 0x00000006ff0a7e24 */ /* 0x000fe4000f8e00ff */
[----:B------:R-:W-:Y:S02]  /*1390*/  IMAD.U32 R6, RZ, RZ, UR4 ;  /* 0x00000004ff067e24 */ /* 0x000fe4000f8e00ff */
[----:B------:R-:W-:-:S02]  /*13a0*/  IMAD.U32 R7, RZ, RZ, UR5 ;  /* 0x00000005ff077e24 */ /* 0x000fc4000f8e00ff */
[----:B------:R-:W-:Y:S02]  /*13b0*/  IMAD.U32 R11, RZ, RZ, UR7 ;  /* 0x00000007ff0b7e24 */ /* 0x000fe4000f8e00ff */
[----:B------:R-:W-:Y:S02]  /*13c0*/  IMAD.MOV.U32 R8, RZ, RZ, 0x70 ;  /* 0x00000070ff087424 */ /* 0x000fe400078e00ff */
[----:B------:R-:W-:Y:S02]  /*13d0*/  IMAD.MOV.U32 R12, RZ, RZ, 0x1 ;  /* 0x00000001ff0c7424 */ /* 0x000fe400078e00ff */
[----:B0-----:R-:W-:-:S07]  /*13e0*/  IMAD.MOV.U32 R13, RZ, RZ, RZ ;  /* 0x000000ffff0d7224 */ /* 0x001fce00078e00ff */
[----:B------:R-:W-:-:S07]  /*13f0*/  LEPC R20, `(.L_x_13) ;  /* 0x000000001014794e */ /* 0x000fce0000000000 */
[----:B-1---5:R-:W-:Y:S05]  /*1400*/  CALL.ABS.NOINC R14 ;  /* 0x000000000e007343 */ /* 0x022fea0003c00000 */
.L_x_13:
[----:B------:R-:W-:-:S05]  /*1410*/  VIADD R28, R24, 0x20800 ;  /* 0x00020800181c7836 */ /* 0x000fca0000000000 */
[----:B------:R-:W-:-:S13]  /*1420*/  LOP3.LUT P0, RZ, R28, 0x3ff, RZ, 0xc0, !PT ;  /* 0x000003ff1cff7812 */ /* 0x000fda000780c0ff */
[----:B------:R-:W-:Y:S05]  /*1430*/  @!P0 BRA `(.L_x_14) ;  /* 0x00000000007c8947 */ /* 0x000fea0003800000 */
        /* <DEDUP_REMOVED lines=16> */
.L_x_15:
[----:B------:R-:W0:Y:S01]  /*1540*/  LDC.64 R16, c[0x4][R16] ;  /* 0x0100000010107b82 */ /* 0x000e220000000a00 */
[----:B------:R-:W-:Y:S01]  /*1550*/  ULDC.64 UR4, c[0x4][0x70] ;  /* 0x01001c0000047ab9 */ /* 0x000fe20000000a00 */
[----:B------:R-:W-:Y:S01]  /*1560*/  ULDC.64 UR6, c[0x4][0x10] ;  /* 0x0100040000067ab9 */ /* 0x000fe20000000a00 */
[----:B------:R-:W-:Y:S02]  /*1570*/  IMAD.U32 R4, RZ, RZ, UR4 ;  /* 0x00000004ff047e24 */ /* 0x000fe4000f8e00ff */
        /* <DEDUP_REMOVED lines=8> */
[----:B------:R-:W-:-:S07]  /*1600*/  IMAD.MOV.U32 R13, RZ, RZ, RZ ;  /* 0x000000ffff0d7224 */ /* 0x000fce00078e00ff */
[----:B------:R-:W-:-:S07]  /*1610*/  LEPC R20, `(.L_x_14) ;  /* 0x000000001014794e */ /* 0x000fce0000000000 */
[----:B0-----:R-:W-:Y:S05]  /*1620*/  CALL.ABS.NOINC R16 ;  /* 0x0000000010007343 */ /* 0x001fea0003c00000 */
.L_x_14:
[----:B------:R-:W-:Y:S01]  /*1630*/  UMOV UR4, 0xffffffff ;  /* 0xffffffff00047882 */ /* 0x000fe20000000000 */
[----:B------:R-:W-:Y:S02]  /*1640*/  ISETP.NE.AND P0, PT, R120, 0x3, PT ;  /* 0x000000037800780c */ /* 0x000fe40003f05270 */
[----:B------:R-:W-:Y:S11]  /*1650*/  BRA.DIV UR4, `(.L_x_16) ;  /* 0x0000009604d07947 */ /* 0x000ff6000b800000 */
.L_x_193:
[----:B------:R-:W-:Y:S05]  /*1660*/  @!P0 BRA `(.L_x_17) ;  /* 0x0000000000048947 */ /* 0x000fea0003800000 */
[----:B------:R-:W-:Y:S01]  /*1670*/  BPT.TRAP 0x1 ;  /* 0x000000040000795c */ /* 0x000fe20000300000 */
.L_x_17:
[----:B------:R-:W-:Y:S02]  /*1680*/  IMAD.U32 R0, RZ, RZ, UR38 ;  /* 0x00000026ff007e24 */ /* 0x000fe4000f8e00ff */
[----:B------:R-:W-:-:S03]  /*1690*/  IMAD.U32 R3, RZ, RZ, UR39 ;  /* 0x00000027ff037e24 */ /* 0x000fc6000f8e00ff */
[----:B------:R-:W-:Y:S01]  /*16a0*/  SHF.L.U32 R0, R0, 0x1f, RZ ;  /* 0x0000001f00007819 */ /* 0x000fe200000006ff */
[----:B------:R-:W-:-:S04]  /*16b0*/  IMAD R3, R3, 0x8, R24 ;  /* 0x0000000803037824 */ /* 0x000fc800078e0218 */
[----:B------:R0:W1:Y:S01]  /*16c0*/  SYNCS.PHASECHK.TRANS64.TRYWAIT P1, [R3+URZ], R0 ;  /* 0x00000000030075a7 */ /* 0x000062000802017f */
[----:B------:R-:W-:Y:S05]  /*16d0*/  @!P0 BRA `(.L_x_18) ;  /* 0x0000000000048947 */ /* 0x000fea0003800000 */
[----:B------:R-:W-:Y:S01]  /*16e0*/  BPT.TRAP 0x1 ;  /* 0x000000040000795c */ /* 0x000fe20000300000 */
.L_x_18:
[----:B-1----:R-:W-:Y:S05]  /*16f0*/  @P1 BRA `(.L_x_19) ;  /* 0x0000000000081947 */ /* 0x002fea0003800000 */
[----:B------:R-:W1:Y:S02]  /*1700*/  SYNCS.PHASECHK.TRANS64.TRYWAIT P1, [R3+URZ], R0 ;  /* 0x00000000030075a7 */ /* 0x000e64000802017f */
[----:B-1----:R-:W-:Y:S05]  /*1710*/  @!P1 BRA `(.L_x_20) ;  /* 0x0000009400c09947 */ /* 0x002fea0003800000 */
.L_x_19:
[----:B------:R-:W-:-:S04]  /*1720*/  UIADD3 UR4, UR39, 0x1, URZ ;  /* 0x0000000127047890 */ /* 0x000fc8000fffe03f */
[----:B------:R-:W-:Y:S02]  /*1730*/  UISETP.NE.AND UP0, UPT, UR4, 0x2, UPT ;  /* 0x000000020400788c */ /* 0x000fe4000bf05270 */
[----:B01----:R-:W-:Y:S02]  /*1740*/  IMAD.U32 R0, RZ, RZ, UR4 ;  /* 0x00000004ff007e24 */ /* 0x003fe4000f8e00ff */
[----:B------:R-:W-:Y:S02]  /*1750*/  USEL UR4, URZ, 0x1, UP0 ;  /* 0x000000013f047887 */ /* 0x000fe40008000000 */
[----:B------:R-:W-:Y:S02]  /*1760*/  PLOP3.LUT P1, PT, PT, PT, UP0, 0x80, 0x0 ;  /* 0x000000000000781c */ /* 0x000fe40003f2f008 */
[----:B------:R-:W-:Y:S02]  /*1770*/  ULOP3.LUT UR4, UR38, UR4, URZ, 0x3c, !UPT ;  /* 0x0000000426047292 */ /* 0x000fe4000f8e3c3f */
[----:B------:R-:W-:-:S04]  /*1780*/  SEL R0, R0, RZ, P1 ;  /* 0x000000ff00007207 */ /* 0x000fc80000800000 */
[----:B------:R-:W-:Y:S01]  /*1790*/  IMAD.U32 R9, RZ, RZ, UR4 ;  /* 0x00000004ff097e24 */ /* 0x000fe2000f8e00ff */
[----:B------:R-:W-:Y:S06]  /*17a0*/  @!P0 BRA `(.L_x_21) ;  /* 0x0000000000048947 */ /* 0x000fec0003800000 */
[----:B------:R-:W-:Y:S01]  /*17b0*/  BPT.TRAP 0x1 ;  /* 0x000000040000795c */ /* 0x000fe20000300000 */
.L_x_21:
[----:B------:R-:W-:Y:S01]  /*17c0*/  IMAD.U32 R4, RZ, RZ, UR39 ;  /* 0x00000027ff047e24 */ /* 0x000fe2000f8e00ff */
[----:B------:R-:W-:Y:S02]  /*17d0*/  LOP3.LUT P2, RZ, R91, 0x4, RZ, 0xc0, !PT ;  /* 0x000000045bff7812 */ /* 0x000fe4000784c0ff */
[----:B------:R-:W-:Y:S01]  /*17e0*/  SHF.L.U32 R6, R9, 0x1f, RZ ;  /* 0x0000001f09067819 */ /* 0x000fe200000006ff */
[----:B------:R-:W-:-:S04]  /*17f0*/  IMAD R3, R4, 0x4000, R101 ;  /* 0x0000400004037824 */ /* 0x000fc800078e0265 */
[--C-:B------:R-:W-:Y:S02]  /*1800*/  IMAD R4, R3, 0x4, R24.reuse ;  /* 0x0000000403047824 */ /* 0x100fe400078e0218 */
[----:B------:R-:W-:Y:S02]  /*1810*/  IMAD R3, R0, 0x8, R24 ;  /* 0x0000000800037824 */ /* 0x000fe400078e0218 */
[C---:B------:R-:W-:Y:S02]  /*1820*/  VIADD R7, R4.reuse, 0x800 ;  /* 0x0000080004077836 */ /* 0x040fe40000000000 */
[----:B------:R-:W-:Y:S01]  /*1830*/  VIADD R5, R4, 0x890 ;  /* 0x0000089004057836 */ /* 0x000fe20000000000 */
[----:B------:R0:W1:Y:S01]  /*1840*/  SYNCS.PHASECHK.TRANS64.TRYWAIT P1, [R3+URZ], R6 ;  /* 0x00000006030075a7 */ /* 0x000062000802017f */
[----:B------:R-:W-:Y:S01]  /*1850*/  @P2 VIADD R5, R7, 0x70 ;  /* 0x0000007007052836 */ /* 0x000fe20000000000 */
[----:B------:R0:W2:Y:S06]  /*1860*/  LDS R24, [R4+0x800] ;  /* 0x0008000004187984 */ /* 0x0000ac0000000800 */
[----:B------:R-:W-:Y:S05]  /*1870*/  WARPSYNC.ALL ;  /* 0x0000000000007948 */ /* 0x000fea0003800000 */
[----:B------:R-:W-:Y:S01]  /*1880*/  LDS R25, [R4+0x1000] ;  /* 0x0010000004197984 */ /* 0x000fe20000000800 */
[----:B------:R-:W-:-:S03]  /*1890*/  ISETP.NE.AND P2, PT, RZ, UR41, PT ;  /* 0x00000029ff007c0c */ /* 0x000fc6000bf45270 */
[----:B------:R-:W-:Y:S04]  /*18a0*/  LDS R104, [R4+0x8800] ;  /* 0x0088000004687984 */ /* 0x000fe80000000800 */
[----:B------:R-:W-:Y:S04]  /*18b0*/  LDS R105, [R4+0x9000] ;  /* 0x0090000004697984 */ /* 0x000fe80000000800 */
[----:B------:R-:W-:Y:S04]  /*18c0*/  LDS R108, [R4+0x900] ;  /* 0x00090000046c7984 */ /* 0x000fe80000000800 */
[----:B------:R-:W-:Y:S04]  /*18d0*/  LDS R109, [R4+0x1100] ;  /* 0x00110000046d7984 */ /* 0x000fe80000000800 */
[----:B------:R-:W-:Y:S04]  /*18e0*/  LDS R112, [R4+0x8900] ;  /* 0x0089000004707984 */ /* 0x000fe80000000800 */
[----:B------:R-:W-:Y:S04]  /*18f0*/  LDS R113, [R4+0x9100] ;  /* 0x0091000004717984 */ /* 0x000fe80000000800 */
[----:B------:R-:W-:Y:S04]  /*1900*/  LDS R26, [R5] ;  /* 0x00000000051a7984 */ /* 0x000fe80000000800 */
[----:B------:R-:W2:Y:S04]  /*1910*/  LDS R27, [R5+0x800] ;  /* 0x00080000051b7984 */ /* 0x000ea80000000800 */
[----:B------:R-:W-:Y:S04]  /*1920*/  LDS R106, [R5+0x8000] ;  /* 0x00800000056a7984 */ /* 0x000fe80000000800 */
[----:B------:R-:W3:Y:S04]  /*1930*/  LDS R107, [R5+0x8800] ;  /* 0x00880000056b7984 */ /* 0x000ee80000000800 */
[----:B------:R-:W-:Y:S04]  /*1940*/  LDS R110, [R5+0x100] ;  /* 0x00010000056e7984 */ /* 0x000fe80000000800 */
[----:B------:R-:W4:Y:S04]  /*1950*/  LDS R111, [R5+0x900] ;  /* 0x00090000056f7984 */ /* 0x000f280000000800 */
[----:B------:R-:W-:Y:S04]  /*1960*/  LDS R114, [R5+0x8100] ;  /* 0x0081000005727984 */ /* 0x000fe80000000800 */
[----:B------:R-:W0:Y:S01]  /*1970*/  LDS R115, [R5+0x8900] ;  /* 0x0089000005737984 */ /* 0x000e220000000800 */
[----:B------:R-:W-:Y:S01]  /*1980*/  R2UR UR4, R28 ;  /* 0x000000001c0472ca */ /* 0x000fe200000e0000 */
[----:B--2---:R-:W-:Y:S01]  /*1990*/  WARPGROUP.ARRIVE ;  /* 0x00000000000079c5 */ /* 0x004fe20000000000 */
[----:B------:R-:W-:-:S02]  /*19a0*/  UMOV UR7, 0x40000040 ;  /* 0x4000004000077882 */ /* 0x000fc40000000000 */
[----:B------:R-:W-:-:S09]  /*19b0*/  UMOV UR11, UR7 ;  /* 0x00000007000b7c82 */ /* 0x000fd20008000000 */
[----:B------:R-:W-:-:S04]  /*19c0*/  USHF.R.U32.HI UR4, URZ, 0x4, UR4 ;  /* 0x000000043f047899 */ /* 0x000fc80008011604 */
[----:B------:R-:W-:-:S04]  /*19d0*/  ULOP3.LUT UR4, UR4, 0x3fff, URZ, 0xc0, !UPT ;  /* 0x00003fff04047892 */ /* 0x000fc8000f8ec03f */
[----:B------:R-:W-:-:S04]  /*19e0*/  ULOP3.LUT UR4, UR4, 0x10000, URZ, 0xfc, !UPT ;  /* 0x0001000004047892 */ /* 0x000fc8000f8efc3f */
[----:B------:R-:W-:-:S04]  /*19f0*/  ULEA UR6, UR39, UR4, 0xa ;  /* 0x0000000427067291 */ /* 0x000fc8000f8e503f */
[----:B------:R-:W-:-:S03]  /*1a00*/  UIADD3 UR8, UR6, 0x2, URZ ;  /* 0x0000000206087890 */ /* 0x000fc6000fffe03f */
[----:B------:R-:W-:Y:S02]  /*1a10*/  UMOV UR10, UR6 ;  /* 0x00000006000a7c82 */ /* 0x000fe40008000000 */
[----:B------:R-:W-:Y:S01]  /*1a20*/  HGMMA.64x64x8.F32.TF32 R56, R24, gdesc[UR4], RZ, !UPT, gsb0 ;  /* 0x04e0000418387df0 */ /* 0x000fe2000c0028ff */
[----:B------:R-:W-:Y:S02]  /*1a30*/  UMOV UR7, 0x40000040 ;  /* 0x4000004000077882 */ /* 0x000fe40000000000 */
[----:B------:R-:W-:Y:S02]  /*1a40*/  WARPGROUP.DEPBAR.LE gsb0, 0x0 ;  /* 0x00008000000079c5 */ /* 0x000fe40000010000 */
[----:B---3--:R-:W-:-:S06]  /*1a50*/  WARPGROUP.ARRIVE ;  /* 0x00000000000079c5 */ /* 0x008fcc0000000000 */
[----:B------:R-:W-:Y:S01]  /*1a60*/  HGMMA.64x64x8.F32.TF32 R24, R104, gdesc[UR8], RZ, !UPT, gsb0 ;  /* 0x04e0000868187df0 */ /* 0x000fe2000c0028ff */
[----:B------:R-:W-:Y:S01]  /*1a70*/  UMOV UR10, UR8 ;  /* 0x00000008000a7c82 */ /* 0x000fe20008000000 */
[----:B------:R-:W-:Y:S01]  /*1a80*/  UMOV UR11, 0x40000040 ;  /* 0x40000040000b7882 */ /* 0x000fe20000000000 */
[----:B------:R-:W-:Y:S01]  /*1a90*/  UIADD3 UR8, UR6, 0x4, URZ ;  /* 0x0000000406087890 */ /* 0x000fe2000fffe03f */
[----:B------:R-:W-:Y:S02]  /*1aa0*/  WARPGROUP.DEPBAR.LE gsb0, 0x0 ;  /* 0x00008000000079c5 */ /* 0x000fe40000010000 */
[----:B----4-:R-:W-:-:S06]  /*1ab0*/  WARPGROUP.ARRIVE ;  /* 0x00000000000079c5 */ /* 0x010fcc0000000000 */
[----:B------:R-:W-:Y:S03]  /*1ac0*/  HGMMA.64x64x8.F32.TF32 R56, R108, gdesc[UR8], R56, gsb0 ;  /* 0x04e000086c387df0 */ /* 0x000fe60008002838 */
[----:B------:R-:W-:Y:S02]  /*1ad0*/  WARPGROUP.DEPBAR.LE gsb0, 0x0 ;  /* 0x00008000000079c5 */ /* 0x000fe40000010000 */
[----:B0-----:R-:W-:-:S06]  /*1ae0*/  WARPGROUP.ARRIVE ;  /* 0x00000000000079c5 */ /* 0x001fcc0000000000 */
[----:B------:R-:W-:Y:S01]  /*1af0*/  HGMMA.64x64x8.F32.TF32 R24, R112, gdesc[UR8], R24, gsb0 ;  /* 0x04e0000870187df0 */ /* 0x000fe20008002818 */
[----:B------:R-:W-:Y:S01]  /*1b00*/  UMOV UR10, UR8 ;  /* 0x00000008000a7c82 */ /* 0x000fe20008000000 */
[----:B------:R-:W-:Y:S01]  /*1b10*/  UMOV UR11, 0x40000040 ;  /* 0x40000040000b7882 */ /* 0x000fe20000000000 */
[----:B------:R-:W-:Y:S01]  /*1b20*/  UIADD3 UR8, UR6, 0x6, URZ ;  /* 0x0000000606087890 */ /* 0x000fe2000fffe03f */
[----:B------:R-:W-:Y:S02]  /*1b30*/  WARPGROUP.DEPBAR.LE gsb0, 0x0 ;  /* 0x00008000000079c5 */ /* 0x000fe40000010000 */
[----:B------:R-:W-:Y:S04]  /*1b40*/  LDS R104, [R4+0xa00] ;  /* 0x000a000004687984 */ /* 0x000fe80000000800 */
[----:B------:R-:W-:Y:S04]  /*1b50*/  LDS R105, [R4+0x1200] ;  /* 0x0012000004697984 */ /* 0x000fe80000000800 */
[----:B------:R-:W-:Y:S04]  /*1b60*/  LDS R106, [R5+0x200] ;  /* 0x00020000056a7984 */ /* 0x000fe80000000800 */
[----:B------:R-:W0:Y:S04]  /*1b70*/  LDS R107, [R5+0xa00] ;  /* 0x000a0000056b7984 */ /* 0x000e280000000800 */
[----:B------:R-:W-:Y:S04]  /*1b80*/  LDS R108, [R4+0x8a00] ;  /* 0x008a0000046c7984 */ /* 0x000fe80000000800 */
[----:B------:R-:W-:Y:S04]  /*1b90*/  LDS R109, [R4+0x9200] ;  /* 0x00920000046d7984 */ /* 0x000fe80000000800 */
[----:B------:R-:W-:Y:S04]  /*1ba0*/  LDS R110, [R5+0x8200] ;  /* 0x00820000056e7984 */ /* 0x000fe80000000800 */
[----:B------:R-:W2:Y:S01]  /*1bb0*/  LDS R111, [R5+0x8a00] ;  /* 0x008a0000056f7984 */ /* 0x000ea20000000800 */
[----:B0-----:R-:W-:-:S06]  /*1bc0*/  WARPGROUP.ARRIVE ;  /* 0x00000000000079c5 */ /* 0x001fcc0000000000 */
[----:B------:R-:W-:Y:S03]  /*1bd0*/  HGMMA.64x64x8.F32.TF32 R56, R104, gdesc[UR8], R56, gsb0 ;  /* 0x04e0000868387df0 */ /* 0x000fe60008002838 */
[----:B------:R-:W-:Y:S02]  /*1be0*/  WARPGROUP.DEPBAR.LE gsb0, 0x0 ;  /* 0x00008000000079c5 */ /* 0x000fe40000010000 */
[----:B--2---:R-:W-:-:S06]  /*1bf0*/  WARPGROUP.ARRIVE ;  /* 0x00000000000079c5 */ /* 0x004fcc0000000000 */
        /* <DEDUP_REMOVED lines=37> */
[----:B------:R-:W-:Y:S02]  /*1e50*/  UIADD3 UR8, UR6, 0x204, URZ ;  /* 0x0000020406087890 */ /* 0x000fe4000fffe03f */
        /* <DEDUP_REMOVED lines=30> */
[----:B------:R-:W-:Y:S03]  /*2040*/  HGMMA.64x64x8.F32.TF32 R24, R104, gdesc[UR8], R24, gsb0 ;  /* 0x04e0000868187df0 */ /* 0x000fe60008002818 */
        /* <DEDUP_REMOVED lines=15> */
[----:B------:R-:W-:Y:S05]  /*2140*/  @!P2 BRA `(.L_x_22) ;  /* 0x000000180020a947 */ /* 0x000fea0003800000 */
[----:B------:R-:W-:Y:S05]  /*2150*/  @!P0 BRA `(.L_x_23) ;  /* 0x0000000000048947 */ /* 0x000fea0003800000 */
[----:B------:R-:W-:Y:S01]  /*2160*/  BPT.TRAP 0x1 ;  /* 0x000000040000795c */ /* 0x000fe20000300000 */
.L_x_23:
[----:B-1----:R-:W-:Y:S05]  /*2170*/  @P1 BRA `(.L_x_24) ;  /* 0x0000000000181947 */ /* 0x002fea0003800000 */
[----:B------:R-:W0:Y:S01]  /*2180*/  S2UR UR6, SR_CgaCtaId ;  /* 0x00000000000679c3 */ /* 0x000e220000008800 */
[----:B------:R-:W-:Y:S02]  /*2190*/  UMOV UR5, 0x400 ;  /* 0x0000040000057882 */ /* 0x000fe40000000000 */
[----:B0-----:R-:W-:-:S06]  /*21a0*/  ULEA UR5, UR6, UR5, 0x18 ;  /* 0x0000000506057291 */ /* 0x001fcc000f8ec03f */
[----:B------:R-:W-:-:S04]  /*21b0*/  LEA R3, R0, UR5, 0x3 ;  /* 0x0000000500037c11 */ /* 0x000fc8000f8e18ff */
[----:B------:R-:W0:Y:S02]  /*21c0*/  SYNCS.PHASECHK.TRANS64.TRYWAIT P1, [R3+URZ], R6 ;  /* 0x00000006030075a7 */ /* 0x000e24000802017f */
[----:B0-----:R-:W-:Y:S05]  /*21d0*/  @!P1 BRA `(.L_x_25) ;  /* 0x0000008c00249947 */ /* 0x001fea0003800000 */
.L_x_24:
[----:B------:R-:W1:Y:S01]  /*21e0*/  S2UR UR5, SR_CgaCtaId ;  /* 0x00000000000579c3 */ /* 0x000e620000008800 */
[----:B0-----:R-:W-:Y:S01]  /*21f0*/  IMAD.SHL.U32 R6, R0, 0x4000, RZ ;  /* 0x0000400000067824 */ /* 0x001fe200078e00ff */
[----:B------:R-:W-:Y:S01]  /*2200*/  UMOV UR6, 0x400 ;  /* 0x0000040000067882 */ /* 0x000fe20000000000 */
[----:B------:R-:W-:Y:S02]  /*2210*/  LOP3.LUT P1, RZ, R91, 0x4, RZ, 0xc0, !PT ;  /* 0x000000045bff7812 */ /* 0x000fe4000782c0ff */
[----:B------:R-:W-:Y:S01]  /*2220*/  IMAD.IADD R3, R101, 0x1, R6 ;  /* 0x0000000165037824 */ /* 0x000fe200078e0206 */
[----:B-1----:R-:W-:-:S03]  /*2230*/  ULEA UR6, UR5, UR6, 0x18 ;  /* 0x0000000605067291 */ /* 0x002fc6000f8ec03f */
[----:B------:R-:W-:-:S03]  /*2240*/  UMOV UR5, UR39 ;  /* 0x0000002700057c82 */ /* 0x000fc60008000000 */
[----:B------:R-:W-:-:S05]  /*2250*/  LEA R3, R3, UR6, 0x2 ;  /* 0x0000000603037c11 */ /* 0x000fca000f8e10ff */
[C---:B------:R-:W-:Y:S01]  /*2260*/  VIADD R5, R3.reuse, 0x800 ;  /* 0x0000080003057836 */ /* 0x040fe20000000000 */
[----:B------:R0:W1:Y:S01]  /*2270*/  LDS R116, [R3+0x800] ;  /* 0x0008000003747984 */ /* 0x0000620000000800 */
[----:B------:R-:W-:Y:S02]  /*2280*/  VIADD R4, R3, 0x890 ;  /* 0x0000089003047836 */ /* 0x000fe40000000000 */
[----:B------:R-:W-:Y:S01]  /*2290*/  @P1 VIADD R4, R5, 0x70 ;  /* 0x0000007005041836 */ /* 0x000fe20000000000 */
[----:B------:R0:W2:Y:S01]  /*22a0*/  LDS R117, [R3+0x1000] ;  /* 0x0010000003757984 */ /* 0x0000a20000000800 */
[----:B------:R-:W3:Y:S03]  /*22b0*/  LDC R5, c[0x0][0x28c] ;  /* 0x0000a300ff057b82 */ /* 0x000ee60000000800 */
[----:B------:R0:W4:Y:S04]  /*22c0*/  LDS R112, [R3+0x8800] ;  /* 0x0088000003707984 */ /* 0x0001280000000800 */
[----:B------:R0:W0:Y:S04]  /*22d0*/  LDS R113, [R3+0x9000] ;  /* 0x0090000003717984 */ /* 0x0000280000000800 */
[----:B------:R0:W0:Y:S04]  /*22e0*/  LDS R118, [R4] ;  /* 0x0000000004767984 */ /* 0x0000280000000800 */
[----:B------:R0:W0:Y:S04]  /*22f0*/  LDS R119, [R4+0x800] ;  /* 0x0008000004777984 */ /* 0x0000280000000800 */
[----:B------:R0:W0:Y:S04]  /*2300*/  LDS R114, [R4+0x8000] ;  /* 0x0080000004727984 */ /* 0x0000280000000800 */
[----:B------:R0:W0:Y:S01]  /*2310*/  LDS R115, [R4+0x8800] ;  /* 0x0088000004737984 */ /* 0x0000220000000800 */
[----:B---3--:R-:W-:-:S13]  /*2320*/  ISETP.GE.AND P1, PT, R5, 0x81, PT ;  /* 0x000000810500780c */ /* 0x008fda0003f26270 */
[----:B-12-4-:R-:W-:Y:S05]  /*2330*/  @!P1 BRA `(.L_x_26) ;  /* 0x0000000c00049947 */ /* 0x016fea0003800000 */
[----:B------:R-:W-:Y:S01]  /*2340*/  R2UR UR8, R0 ;  /* 0x00000000000872ca */ /* 0x000fe200000e0000 */
[----:B0-----:R-:W-:Y:S01]  /*2350*/  IMAD.U32 R3, RZ, RZ, UR41 ;  /* 0x00000029ff037e24 */ /* 0x001fe2000f8e00ff */
[----:B------:R-:W-:-:S13]  /*2360*/  UMOV UR5, UR39 ;  /* 0x0000002700057c82 */ /* 0x000fda0008000000 */
.L_x_34:
[----:B------:R-:W-:-:S04]  /*2370*/  UIADD3 UR6, UR8, 0x1, URZ ;  /* 0x0000000108067890 */ /* 0x000fc8000fffe03f */
[----:B------:R-:W-:-:S04]  /*2380*/  UISETP.NE.AND UP0, UPT, UR6, 0x2, UPT ;  /* 0x000000020600788c */ /* 0x000fc8000bf05270 */
[----:B------:R-:W-:Y:S02]  /*2390*/  USEL UR7, URZ, 0x1, UP0 ;  /* 0x000000013f077887 */ /* 0x000fe40008000000 */
[----:B------:R-:W-:-:S04]  /*23a0*/  USEL UR6, UR6, URZ, UP0 ;  /* 0x0000003f06067287 */ /* 0x000fc80008000000 */
[----:B------:R-:W-:Y:S02]  /*23b0*/  LOP3.LUT R9, R9, UR7, RZ, 0x3c, !PT ;  /* 0x0000000709097c12 */ /* 0x000fe4000f8e3cff */
[----:B------:R-:W-:Y:S01]  /*23c0*/  IMAD.U32 R0, RZ, RZ, UR6 ;  /* 0x00000006ff007e24 */ /* 0x000fe2000f8e00ff */
[----:B0-----:R-:W-:Y:S06]  /*23d0*/  @!P0 BRA `(.L_x_27) ;  /* 0x0000000000048947 */ /* 0x001fec0003800000 */
[----:B------:R-:W-:Y:S01]  /*23e0*/  BPT.TRAP 0x1 ;  /* 0x000000040000795c */ /* 0x000fe20000300000 */
.L_x_27:
[----:B------:R-:W0:Y:S01]  /*23f0*/  S2UR UR7, SR_CgaCtaId ;  /* 0x00000000000779c3 */ /* 0x000e220000008800 */
[----:B------:R-:W-:Y:S01]  /*2400*/  UMOV UR6, 0x400 ;  /* 0x0000040000067882 */ /* 0x000fe20000000000 */
[----:B------:R-:W-:Y:S01]  /*2410*/  SHF.L.U32 R8, R9, 0x1f, RZ ;  /* 0x0000001f09087819 */ /* 0x000fe200000006ff */
[----:B------:R-:W-:Y:S02]  /*2420*/  ULEA UR10, UR8, UR4, 0xa ;  /* 0x00000004080a7291 */ /* 0x000fe4000f8e503f */
[----:B------:R-:W-:Y:S01]  /*2430*/  IMAD.U32 R4, RZ, RZ, UR8 ;  /* 0x00000008ff047e24 */ /* 0x000fe2000f8e00ff */
[----:B------:R-:W-:Y:S01]  /*2440*/  UMOV UR11, 0x40000040 ;  /* 0x40000040000b7882 */ /* 0x000fe20000000000 */
[----:B------:R-:W-:Y:S01]  /*2450*/  LOP3.LUT P2, RZ, R91, 0x4, RZ, 0xc0, !PT ;  /* 0x000000045bff7812 */ /* 0x000fe2000784c0ff */
[----:B------:R-:W-:Y:S01]  /*2460*/  UMOV UR15, UR11 ;  /* 0x0000000b000f7c82 */ /* 0x000fe20008000000 */
[----:B------:R-:W-:Y:S01]  /*2470*/  IMAD R4, R4, 0x4000, R101 ;  /* 0x0000400004047824 */ /* 0x000fe200078e0265 */
[----:B------:R-:W-:-:S02]  /*2480*/  UIADD3 UR8, UR10, 0x2, URZ ;  /* 0x000000020a087890 */ /* 0x000fc4000fffe03f */
[----:B------:R-:W-:Y:S01]  /*2490*/  UMOV UR14, UR10 ;  /* 0x0000000a000e7c82 */ /* 0x000fe20008000000 */
[----:B0-----:R-:W-:-:S06]  /*24a0*/  ULEA UR6, UR7, UR6, 0x18 ;  /* 0x0000000607067291 */ /* 0x001fcc000f8ec03f */
[----:B------:R-:W-:Y:S02]  /*24b0*/  LEA R7, R0, UR6, 0x3 ;  /* 0x0000000600077c11 */ /* 0x000fe4000f8e18ff */
[----:B------:R-:W-:Y:S02]  /*24c0*/  LEA R6, R4, UR6, 0x2 ;  /* 0x0000000604067c11 */ /* 0x000fe4000f8e10ff */
[----:B------:R0:W1:Y:S01]  /*24d0*/  SYNCS.PHASECHK.TRANS64.TRYWAIT P1, [R7+URZ], R8 ;  /* 0x00000008070075a7 */ /* 0x000062000802017f */
[----:B------:R-:W-:Y:S02]  /*24e0*/  WARPGROUP.ARRIVE ;  /* 0x00000000000079c5 */ /* 0x000fe40000000000 */
[C---:B------:R-:W-:Y:S02]  /*24f0*/  VIADD R4, R6.reuse, 0x900 ;  /* 0x0000090006047836 */ /* 0x040fe40000000000 */
[----:B------:R-:W-:Y:S02]  /*2500*/  VIADD R5, R6, 0x990 ;  /* 0x0000099006057836 */ /* 0x000fe40000000000 */
[----:B------:R-:W-:Y:S01]  /*2510*/  HGMMA.64x64x8.F32.TF32 R56, R116, gdesc[UR8], R56, gsb0 ;  /* 0x04e0000874387df0 */ /* 0x000fe20008002838 */
[----:B------:R-:W-:-:S02]  /*2520*/  @P2 VIADD R5, R4, 0x70 ;  /* 0x0000007004052836 */ /* 0x000fc40000000000 */
[----:B------:R-:W-:Y:S02]  /*2530*/  WARPGROUP.DEPBAR.LE gsb0, 0x0 ;  /* 0x00008000000079c5 */ /* 0x000fe40000010000 */
[----:B------:R-:W-:-:S06]  /*2540*/  WARPGROUP.ARRIVE ;  /* 0x00000000000079c5 */ /* 0x000fcc0000000000 */
[----:B------:R-:W-:Y:S01]  /*2550*/  HGMMA.64x64x8.F32.TF32 R24, R112, gdesc[UR12], R24, gsb0 ;  /* 0x04e0000c70187df0 */ /* 0x000fe20008002818 */
[----:B------:R-:W-:Y:S01]  /*2560*/  UMOV UR14, UR8 ;  /* 0x00000008000e7c82 */ /* 0x000fe20008000000 */
[----:B------:R-:W-:Y:S01]  /*2570*/  UMOV UR15, 0x40000040 ;  /* 0x40000040000f7882 */ /* 0x000fe20000000000 */
[----:B------:R-:W-:Y:S02]  /*2580*/  WARPGROUP.DEPBAR.LE gsb0, 0x0 ;  /* 0x00008000000079c5 */ /* 0x000fe40000010000 */
[----:B------:R-:W-:Y:S04]  /*2590*/  LDS R108, [R6+0x900] ;  /* 0x00090000066c7984 */ /* 0x000fe80000000800 */
[----:B------:R-:W-:Y:S04]  /*25a0*/  LDS R109, [R6+0x1100] ;  /* 0x00110000066d7984 */ /* 0x000fe80000000800 */
[----:B------:R-:W-:Y:S04]  /*25b0*/  LDS R110, [R5] ;  /* 0x00000000056e7984 */ /* 0x000fe80000000800 */
[----:B------:R-:W2:Y:S04]  /*25c0*/  LDS R111, [R5+0x800] ;  /* 0x00080000056f7984 */ /* 0x000ea80000000800 */
[----:B------:R-:W-:Y:S04]  /*25d0*/  LDS R104, [R6+0x8900] ;  /* 0x0089000006687984 */ /* 0x000fe80000000800 */
[----:B------:R-:W-:Y:S04]  /*25e0*/  LDS R105, [R6+0x9100] ;  /* 0x0091000006697984 */ /* 0x000fe80000000800 */
[----:B------:R-:W-:Y:S04]  /*25f0*/  LDS R106, [R5+0x8000] ;  /* 0x00800000056a7984 */ /* 0x000fe80000000800 */
[----:B------:R-:W3:Y:S01]  /*2600*/  LDS R107, [R5+0x8800] ;  /* 0x00880000056b7984 */ /* 0x000ee20000000800 */
[----:B--2---:R-:W-:-:S06]  /*2610*/  WARPGROUP.ARRIVE ;  /* 0x00000000000079c5 */ /* 0x004fcc0000000000 */
[----:B------:R-:W-:Y:S03]  /*2620*/  HGMMA.64x64x8.F32.TF32 R56, R108, gdesc[UR12], R56, gsb0 ;  /* 0x04e0000c6c387df0 */ /* 0x000fe60008002838 */
[----:B------:R-:W-:Y:S02]  /*2630*/  WARPGROUP.DEPBAR.LE gsb0, 0x0 ;  /* 0x00008000000079c5 */ /* 0x000fe40000010000 */
[----:B---3--:R-:W-:-:S06]  /*2640*/  WARPGROUP.ARRIVE ;  /* 0x00000000000079c5 */ /* 0x008fcc0000000000 */
[----:B------:R-:W-:Y:S03]  /*2650*/  HGMMA.64x64x8.F32.TF32 R24, R104, gdesc[UR12], R24, gsb0 ;  /* 0x04e0000c68187df0 */ /* 0x000fe60008002818 */
[----:B------:R-:W-:Y:S02]  /*2660*/  WARPGROUP.DEPBAR.LE gsb0, 0x0 ;  /* 0x00008000000079c5 */ /* 0x000fe40000010000 */
[----:B------:R0:W2:Y:S04]  /*2670*/  LDS R108, [R6+0xa00] ;  /* 0x000a0000066c7984 */ /* 0x0000a80000000800 */
[----:B------:R0:W3:Y:S04]  /*2680*/  LDS R109, [R6+0x1200] ;  /* 0x00120000066d7984 */ /* 0x0000e80000000800 */
[----:B------:R0:W4:Y:S04]  /*2690*/  LDS R104, [R6+0x8a00] ;  /* 0x008a000006687984 */ /* 0x0001280000000800 */
[----:B------:R0:W0:Y:S04]  /*26a0*/  LDS R105, [R6+0x9200] ;  /* 0x0092000006697984 */ /* 0x0000280000000800 */
[----:B------:R0:W0:Y:S04]  /*26b0*/  LDS R110, [R5+0x100] ;  /* 0x00010000056e7984 */ /* 0x0000280000000800 */
[----:B------:R0:W0:Y:S04]  /*26c0*/  LDS R111, [R5+0x900] ;  /* 0x00090000056f7984 */ /* 0x0000280000000800 */
[----:B------:R0:W0:Y:S04]  /*26d0*/  LDS R106, [R5+0x8100] ;  /* 0x00810000056a7984 */ /* 0x0000280000000800 */
[----:B------:R0:W0:Y:S01]  /*26e0*/  LDS R107, [R5+0x8900] ;  /* 0x00890000056b7984 */ /* 0x0000220000000800 */
[----:B-1----:R-:W-:Y:S05]  /*26f0*/  @!P0 BRA `(.L_x_28) ;  /* 0x0000000000048947 */ /* 0x002fea0003800000 */
[----:B------:R-:W-:Y:S01]  /*2700*/  BPT.TRAP 0x1 ;  /* 0x000000040000795c */ /* 0x000fe20000300000 */
.L_x_28:
[----:B------:R-:W2:Y:S01]  /*2710*/  LDL R4, [R1+0x14] ;  /* 0x0000140001047983 */ /* 0x000ea20000100800 */
[----:B------:R-:W-:-:S04]  /*2720*/  ULEA UR7, UR5, UR6, 0x3 ;  /* 0x0000000605077291 */ /* 0x000fc8000f8e183f */
[----:B------:R-:W-:-:S04]  /*2730*/  UIADD3 UR7, UR7, 0x10, URZ ;  /* 0x0000001007077890 */ /* 0x000fc8000fffe03f */
[----:B------:R-:W-:-:S09]  /*2740*/  UPRMT UR7, URZ, 0x654, UR7 ;  /* 0x000006543f077896 */ /* 0x000fd20008000007 */
[----:B------:R-:W-:Y:S01]  /*2750*/  SYNCS.ARRIVE.TRANS64.RED.A1T0 RZ, [UR7], RZ ;  /* 0x000000ffffff79a7 */ /* 0x000fe20008100407 */
[----:B--2---:R-:W-:-:S13]  /*2760*/  ISETP.GT.U32.AND P2, PT, R4, 0x1, PT ;  /* 0x000000010400780c */ /* 0x004fda0003f44070 */
[----:B------:R-:W-:Y:S05]  /*2770*/  @P2 BRA `(.L_x_29) ;  /* 0x0000000000042947 */ /* 0x000fea0003800000 */
[----:B------:R-:W-:Y:S01]  /*2780*/  BPT.TRAP 0x1 ;  /* 0x000000040000795c */ /* 0x000fe20000300000 */
.L_x_29:
[----:B------:R-:W-:Y:S01]  /*2790*/  UIADD3 UR8, UR10, 0x4, URZ ;  /* 0x000000040a087890 */ /* 0x000fe2000fffe03f */
[----:B0--3--:R-:W-:Y:S01]  /*27a0*/  WARPGROUP.ARRIVE ;  /* 0x00000000000079c5 */ /* 0x009fe20000000000 */
[----:B------:R-:W-:Y:S01]  /*27b0*/  UMOV UR15, 0x40000040 ;  /* 0x40000040000f7882 */ /* 0x000fe20000000000 */
[----:B------:R-:W-:-:S04]  /*27c0*/  UIADD3 UR5, UR5, 0x1, URZ ;  /* 0x0000000105057890 */ /* 0x000fc8000fffe03f */
[----:B------:R-:W-:Y:S01]  /*27d0*/  UMOV UR14, UR8 ;  /* 0x00000008000e7c82 */ /* 0x000fe20008000000 */
[----:B------:R-:W-:Y:S01]  /*27e0*/  UIADD3 UR8, UR10, 0x6, URZ ;  /* 0x000000060a087890 */ /* 0x000fe2000fffe03f */
[----:B------:R-:W-:Y:S01]  /*27f0*/  HGMMA.64x64x8.F32.TF32 R56, R108, gdesc[UR12], R56, gsb0 ;  /* 0x04e0000c6c387df0 */ /* 0x000fe20008002838 */
[----:B------:R-:W-:-:S04]  /*2800*/  UISETP.NE.AND UP0, UPT, UR5, 0x2, UPT ;  /* 0x000000020500788c */ /* 0x000fc8000bf05270 */
[----:B------:R-:W-:Y:S01]  /*2810*/  USEL UR5, UR5, URZ, UP0 ;  /* 0x0000003f05057287 */ /* 0x000fe20008000000 */
[----:B------:R-:W-:Y:S02]  /*2820*/  WARPGROUP.DEPBAR.LE gsb0, 0x0 ;  /* 0x00008000000079c5 */ /* 0x000fe40000010000 */
[----:B----4-:R-:W-:-:S06]  /*2830*/  WARPGROUP.ARRIVE ;  /* 0x00000000000079c5 */ /* 0x010fcc0000000000 */
        /* <DEDUP_REMOVED lines=12> */
[----:B------:R-:W1:Y:S01]  /*2900*/  LDS R107, [R5+0x8a00] ;  /* 0x008a0000056b7984 */ /* 0x000e620000000800 */
[----:B0-----:R-:W-:-:S06]  /*2910*/  WARPGROUP.ARRIVE ;  /* 0x00000000000079c5 */ /* 0x001fcc0000000000 */
[----:B------:R-:W-:Y:S03]  /*2920*/  HGMMA.64x64x8.F32.TF32 R56, R108, gdesc[UR12], R56, gsb0 ;  /* 0x04e0000c6c387df0 */ /* 0x000fe60008002838 */
[----:B------:R-:W-:Y:S02]  /*2930*/  WARPGROUP.DEPBAR.LE gsb0, 0x0 ;  /* 0x00008000000079c5 */ /* 0x000fe40000010000 */
[----:B-1----:R-:W-:-:S06]  /*2940*/  WARPGROUP.ARRIVE ;  /* 0x00000000000079c5 */ /* 0x002fcc0000000000 */
        /* <DEDUP_REMOVED lines=50> */
[----:B------:R-:W-:Y:S03]  /*2c70*/  HGMMA.64x64x8.F32.TF32 R24, R108, gdesc[UR12], R24, gsb0 ;  /* 0x04e0000c6c187df0 */ /* 0x000fe60008002818 */
[----:B------:R-:W-:Y:S02]  /*2c80*/  WARPGROUP.DEPBAR.LE gsb0, 0x0 ;  /* 0x00008000000079c5 */ /* 0x000fe40000010000 */
[----:B------:R0:W1:Y:S04]  /*2c90*/  LDS R108, [R6+0xf00] ;  /* 0x000f0000066c7984 */ /* 0x0000680000000800 */
[----:B------:R0:W2:Y:S04]  /*2ca0*/  LDS R109, [R6+0x1700] ;  /* 0x00170000066d7984 */ /* 0x0000a80000000800 */
[----:B------:R0:W3:Y:S04]  /*2cb0*/  LDS R104, [R6+0x8f00] ;  /* 0x008f000006687984 */ /* 0x0000e80000000800 */
[----:B------:R0:W4:Y:S04]  /*2cc0*/  LDS R105, [R6+0x9700] ;  /* 0x0097000006697984 */ /* 0x0001280000000800 */
[----:B------:R0:W0:Y:S04]  /*2cd0*/  LDS R110, [R5+0x600] ;  /* 0x00060000056e7984 */ /* 0x0000280000000800 */
[----:B------:R0:W0:Y:S04]  /*2ce0*/  LDS R111, [R5+0xe00] ;  /* 0x000e0000056f7984 */ /* 0x0000280000000800 */
[----:B------:R0:W0:Y:S04]  /*2cf0*/  LDS R106, [R5+0x8600] ;  /* 0x00860000056a7984 */ /* 0x0000280000000800 */
[----:B------:R0:W0:Y:S01]  /*2d00*/  LDS R107, [R5+0x8e00] ;  /* 0x008e0000056b7984 */ /* 0x0000220000000800 */
[----:B------:R-:W-:Y:S05]  /*2d10*/  @!P0 BRA `(.L_x_30) ;  /* 0x0000000000048947 */ /* 0x000fea0003800000 */
[----:B------:R-:W-:Y:S01]  /*2d20*/  BPT.TRAP 0x1 ;  /* 0x000000040000795c */ /* 0x000fe20000300000 */
.L_x_30:
[----:B0-----:R-:W-:Y:S01]  /*2d30*/  IMAD.SHL.U32 R6, R0, 0x4000, RZ ;  /* 0x0000400000067824 */ /* 0x001fe200078e00ff */
[----:B------:R-:W-:Y:S03]  /*2d40*/  BSSY B0, `(.L_x_31) ;  /* 0x0000008000007945 */ /* 0x000fe60003800000 */
[----:B------:R-:W-:-:S05]  /*2d50*/  IMAD.IADD R4, R101, 0x1, R6 ;  /* 0x0000000165047824 */ /* 0x000fca00078e0206 */
[----:B------:R-:W-:-:S05]  /*2d60*/  LEA R5, R4, UR6, 0x2 ;  /* 0x0000000604057c11 */ /* 0x000fca000f8e10ff */
[C---:B------:R-:W-:Y:S02]  /*2d70*/  VIADD R10, R5.reuse, 0x800 ;  /* 0x00000800050a7836 */ /* 0x040fe40000000000 */
[----:B------:R-:W-:Y:S01]  /*2d80*/  VIADD R4, R5, 0x890 ;  /* 0x0000089005047836 */ /* 0x000fe20000000000 */
[----:B------:R-:W-:Y:S06]  /*2d90*/  @P1 BRA `(.L_x_32) ;  /* 0x0000000000081947 */ /* 0x000fec0003800000 */
[----:B------:R-:W0:Y:S02]  /*2da0*/  SYNCS.PHASECHK.TRANS64.TRYWAIT P1, [R7+URZ], R8 ;  /* 0x00000008070075a7 */ /* 0x000e24000802017f */
[----:B0-----:R-:W-:Y:S05]  /*2db0*/  @!P1 BRA `(.L_x_33) ;  /* 0x0000008000409947 */ /* 0x001fea0003800000 */
.L_x_32:
[----:B------:R-:W-:Y:S05]  /*2dc0*/  BSYNC B0 ;  /* 0x0000000000007941 */ /* 0x000fea0003800000 */
.L_x_31:
[----:B------:R-:W-:Y:S01]  /*2dd0*/  LOP3.LUT P1, RZ, R91, 0x4, RZ, 0xc0, !PT ;  /* 0x000000045bff7812 */ /* 0x000fe2000782c0ff */
[----:B------:R0:W0:Y:S01]  /*2de0*/  LDS R116, [R5+0x800] ;  /* 0x0008000005747984 */ /* 0x0000220000000800 */
[----:B------:R-:W-:Y:S05]  /*2df0*/  WARPSYNC.ALL ;  /* 0x0000000000007948 */ /* 0x000fea0003800000 */
[----:B------:R0:W0:Y:S04]  /*2e00*/  LDS R117, [R5+0x1000] ;  /* 0x0010000005757984 */ /* 0x0000280000000800 */
[----:B------:R0:W0:Y:S02]  /*2e10*/  LDS R112, [R5+0x8800] ;  /* 0x0088000005707984 */ /* 0x0000240000000800 */
[----:B------:R-:W-:-:S02]  /*2e20*/  @P1 VIADD R4, R10, 0x70 ;  /* 0x000000700a041836 */ /* 0x000fc40000000000 */
[----:B------:R0:W0:Y:S04]  /*2e30*/  LDS R113, [R5+0x9000] ;  /* 0x0090000005717984 */ /* 0x0000280000000800 */
[----:B------:R0:W0:Y:S04]  /*2e40*/  LDS R118, [R4] ;  /* 0x0000000004767984 */ /* 0x0000280000000800 */
[----:B------:R0:W0:Y:S04]  /*2e50*/  LDS R119, [R4+0x800] ;  /* 0x0008000004777984 */ /* 0x0000280000000800 */
[----:B------:R0:W0:Y:S04]  /*2e60*/  LDS R114, [R4+0x8000] ;  /* 0x0080000004727984 */ /* 0x0000280000000800 */
[----:B------:R0:W0:Y:S01]  /*2e70*/  LDS R115, [R4+0x8800] ;  /* 0x0088000004737984 */ /* 0x0000220000000800 */
[----:B------:R-:W-:Y:S01]  /*2e80*/  UIADD3 UR8, UR10, 0x206, URZ ;  /* 0x000002060a087890 */ /* 0x000fe2000fffe03f */
[----:B-12---:R-:W-:Y:S01]  /*2e90*/  WARPGROUP.ARRIVE ;  /* 0x00000000000079c5 */ /* 0x006fe20000000000 */
[----:B------:R-:W-:Y:S01]  /*2ea0*/  UMOV UR11, 0x40000040 ;  /* 0x40000040000b7882 */ /* 0x000fe20000000000 */
[C---:B------:R-:W-:Y:S01]  /*2eb0*/  ISETP.GT.AND P1, PT, R3.reuse, 0x2, PT ;  /* 0x000000020300780c */ /* 0x040fe20003f24270 */
[----:B------:R-:W-:-:S03]  /*2ec0*/  VIADD R3, R3, 0xffffffff ;  /* 0xffffffff03037836 */ /* 0x000fc60000000000 */
[----:B------:R-:W-:Y:S01]  /*2ed0*/  UMOV UR10, UR8 ;  /* 0x00000008000a7c82 */ /* 0x000fe20008000000 */
[----:B------:R-:W-:-:S13]  /*2ee0*/  R2UR UR8, R0 ;  /* 0x00000000000872ca */ /* 0x000fda00000e0000 */
[----:B------:R-:W-:Y:S03]  /*2ef0*/  HGMMA.64x64x8.F32.TF32 R56, R108, gdesc[UR8], R56, gsb0 ;  /* 0x04e000086c387df0 */ /* 0x000fe60008002838 */
[----:B------:R-:W-:Y:S02]  /*2f00*/  WARPGROUP.DEPBAR.LE gsb0, 0x0 ;  /* 0x00008000000079c5 */ /* 0x000fe40000010000 */
[----:B---34-:R-:W-:-:S06]  /*2f10*/  WARPGROUP.ARRIVE ;  /* 0x00000000000079c5 */ /* 0x018fcc0000000000 */
[----:B------:R-:W-:Y:S03]  /*2f20*/  HGMMA.64x64x8.F32.TF32 R24, R104, gdesc[UR8], R24, gsb0 ;  /* 0x04e0000868187df0 */ /* 0x000fe60008002818 */
[----:B------:R-:W-:Y:S02]  /*2f30*/  WARPGROUP.DEPBAR.LE gsb0, 0x0 ;  /* 0x00008000000079c5 */ /* 0x000fe40000010000 */
[----:B------:R-:W-:Y:S05]  /*2f40*/  @P1 BRA `(.L_x_34) ;  /* 0xfffffff400081947 */ /* 0x000fea000383ffff */
.L_x_26:
[----:B0-----:R-:W-:Y:S01]  /*2f50*/  IMAD.MOV.U32 R5, RZ, RZ, 0x40000040 ;  /* 0x40000040ff057424 */ /* 0x001fe200078e00ff */
[----:B------:R-:W-:Y:S01]  /*2f60*/  LEA R4, R0, UR4, 0xa ;  /* 0x0000000400047c11 */ /* 0x000fe2000f8e50ff */
[----:B------:R-:W-:Y:S01]  /*2f70*/  WARPGROUP.ARRIVE ;  /* 0x00000000000079c5 */ /* 0x000fe20000000000 */
[----:B------:R-:W-:Y:S01]  /*2f80*/  IMAD.IADD R6, R101, 0x1, R6 ;  /* 0x0000000165067824 */ /* 0x000fe200078e0206 */
[----:B------:R-:W-:Y:S01]  /*2f90*/  LOP3.LUT P1, RZ, R91, 0x4, RZ, 0xc0, !PT ;  /* 0x000000045bff7812 */ /* 0x000fe2000782c0ff */
[----:B------:R-:W-:Y:S01]  /*2fa0*/  IMAD.MOV.U32 R7, RZ, RZ, 0x40000040 ;  /* 0x40000040ff077424 */ /* 0x000fe200078e00ff */
[C---:B------:R-:W-:Y:S02]  /*2fb0*/  R2UR UR10, R4.reuse ;  /* 0x00000000040a72ca */ /* 0x040fe400000e0000 */
[----:B------:R-:W-:Y:S02]  /*2fc0*/  R2UR UR11, R5 ;  /* 0x00000000050b72ca */ /* 0x000fe400000e0000 */
[----:B------:R-:W-:-:S02]  /*2fd0*/  R2UR UR14, R4 ;  /* 0x00000000040e72ca */ /* 0x000fc400000e0000 */
[----:B------:R-:W-:Y:S02]  /*2fe0*/  R2UR UR15, R5 ;  /* 0x00000000050f72ca */ /* 0x000fe400000e0000 */
[----:B------:R-:W-:-:S05]  /*2ff0*/  LEA R3, R6, UR6, 0x2 ;  /* 0x0000000606037c11 */ /* 0x000fca000f8e10ff */
[C---:B------:R-:W-:Y:S02]  /*3000*/  VIADD R6, R3.reuse, 0x900 ;  /* 0x0000090003067836 */ /* 0x040fe40000000000 */
[----:B------:R-:W-:Y:S01]  /*3010*/  HGMMA.64x64x8.F32.TF32 R56, R116, gdesc[UR8], R56, gsb0 ;  /* 0x04e0000874387df0 */ /* 0x000fe20008002838 */
[----:B------:R-:W-:Y:S01]  /*3020*/  VIADD R0, R3, 0x990 ;  /* 0x0000099003007836 */ /* 0x000fe20000000000 */
[----:B------:R-:W-:Y:S01]  /*3030*/  R2UR UR11, R7 ;  /* 0x00000000070b72ca */ /* 0x000fe200000e0000 */
[----:B------:R-:W-:Y:S02]  /*3040*/  @P1 VIADD R0, R6, 0x70 ;  /* 0x0000007006001836 */ /* 0x000fe40000000000 */
[----:B------:R-:W-:-:S05]  /*3050*/  VIADD R6, R4, 0x2 ;  /* 0x0000000204067836 */ /* 0x000fca0000000000 */
[----:B------:R-:W-:Y:S01]  /*3060*/  R2UR UR10, R6 ;  /* 0x00000000060a72ca */ /* 0x000fe200000e0000 */
[----:B------:R-:W-:Y:S02]  /*3070*/  WARPGROUP.DEPBAR.LE gsb0, 0x0 ;  /* 0x00008000000079c5 */ /* 0x000fe40000010000 */
[----:B------:R-:W-:-:S06]  /*3080*/  WARPGROUP.ARRIVE ;  /* 0x00000000000079c5 */ /* 0x000fcc0000000000 */
[----:B------:R-:W-:Y:S01]  /*3090*/  HGMMA.64x64x8.F32.TF32 R24, R112, gdesc[UR12], R24, gsb0 ;  /* 0x04e0000c70187df0 */ /* 0x000fe20008002818 */
[----:B------:R-:W-:Y:S02]  /*30a0*/  R2UR UR14, R6 ;  /* 0x00000000060e72ca */ /* 0x000fe400000e0000 */
[----:B------:R-:W-:Y:S01]  /*30b0*/  R2UR UR15, R7 ;  /* 0x00000000070f72ca */ /* 0x000fe200000e0000 */
[----:B------:R-:W-:Y:S02]  /*30c0*/  WARPGROUP.DEPBAR.LE gsb0, 0x0 ;  /* 0x00008000000079c5 */ /* 0x000fe40000010000 */
[----:B------:R-:W-:Y:S04]  /*30d0*/  LDS R104, [R3+0x900] ;  /* 0x0009000003687984 */ /* 0x000fe80000000800 */
[----:B------:R-:W-:Y:S04]  /*30e0*/  LDS R105, [R3+0x1100] ;  /* 0x0011000003697984 */ /* 0x000fe80000000800 */
[----:B------:R-:W-:Y:S04]  /*30f0*/  LDS R106, [R0] ;  /* 0x00000000006a7984 */ /* 0x000fe80000000800 */
        /* <DEDUP_REMOVED lines=21> */
.L_x_35:
        /* <DEDUP_REMOVED lines=8> */
.L_x_36:
[----:B------:R-:W-:Y:S01]  /*32d0*/  VIADD R6, R4, 0x4 ;  /* 0x0000000404067836 */ /* 0x000fe20000000000 */
[----:B01----:R-:W-:Y:S01]  /*32e0*/  WARPGROUP.ARRIVE ;  /* 0x00000000000079c5 */ /* 0x003fe20000000000 */
[----:B------:R-:W-:Y:S02]  /*32f0*/  IMAD.MOV.U32 R7, RZ, RZ, 0x40000040 ;  /* 0x40000040ff077424 */ /* 0x000fe400078e00ff */
[----:B------:R-:W-:Y:S01]  /*3300*/  IMAD.MOV.U32 R5, RZ, RZ, 0x40000040 ;  /* 0x40000040ff057424 */ /* 0x000fe200078e00ff */
[C---:B------:R-:W-:Y:S02]  /*3310*/  R2UR UR6, R6.reuse ;  /* 0x00000000060672ca */ /* 0x040fe400000e0000 */
[C---:B------:R-:W-:Y:S02]  /*3320*/  R2UR UR7, R7.reuse ;  /* 0x00000000070772ca */ /* 0x040fe400000e0000 */
[----:B------:R-:W-:Y:S01]  /*3330*/  R2UR UR10, R6 ;  /* 0x00000000060a72ca */ /* 0x000fe200000e0000 */
[----:B------:R-:W-:Y:S01]  /*3340*/  VIADD R6, R4, 0x6 ;  /* 0x0000000604067836 */ /* 0x000fe20000000000 */
[----:B------:R-:W-:Y:S01]  /*3350*/  R2UR UR11, R7 ;  /* 0x00000000070b72ca */ /* 0x000fe200000e0000 */
[----:B------:R-:W-:-:S08]  /*3360*/  IMAD.MOV.U32 R7, RZ, RZ, 0x40000040 ;  /* 0x40000040ff077424 */ /* 0x000fd000078e00ff */
[----:B------:R-:W-:Y:S01]  /*3370*/  HGMMA.64x64x8.F32.TF32 R56, R104, gdesc[UR4], R56, gsb0 ;  /* 0x04e0000468387df0 */ /* 0x000fe20008002838 */
[----:B------:R-:W-:Y:S02]  /*3380*/  R2UR UR6, R6 ;  /* 0x00000000060672ca */ /* 0x000fe400000e0000 */
[----:B------:R-:W-:Y:S01]  /*3390*/  R2UR UR7, R7 ;  /* 0x00000000070772ca */ /* 0x000fe200000e0000 */
[----:B------:R-:W-:Y:S02]  /*33a0*/  WARPGROUP.DEPBAR.LE gsb0, 0x0 ;  /* 0x00008000000079c5 */ /* 0x000fe40000010000 */
[----:B---34-:R-:W-:-:S06]  /*33b0*/  WARPGROUP.ARRIVE ;  /* 0x00000000000079c5 */ /* 0x018fcc0000000000 */
[----:B------:R-:W-:Y:S01]  /*33c0*/  HGMMA.64x64x8.F32.TF32 R24, R108, gdesc[UR8], R24, gsb0 ;  /* 0x04e000086c187df0 */ /* 0x000fe20008002818 */
[----:B------:R-:W-:Y:S01]  /*33d0*/  R2UR UR10, R6 ;  /* 0x00000000060a72ca */ /* 0x000fe200000e0000 */
[----:B------:R-:W-:Y:S01]  /*33e0*/  VIADD R6, R4, 0x200 ;  /* 0x0000020004067836 */ /* 0x000fe20000000000 */
[----:B------:R-:W-:Y:S01]  /*33f0*/  R2UR UR11, R7 ;  /* 0x00000000070b72ca */ /* 0x000fe200000e0000 */
[----:B------:R-:W-:Y:S01]  /*3400*/  IMAD.MOV.U32 R7, RZ, RZ, 0x40000040 ;  /* 0x40000040ff077424 */ /* 0x000fe200078e00ff */
        /* <DEDUP_REMOVED lines=10> */
[----:B------:R-:W-:Y:S01]  /*34b0*/  HGMMA.64x64x8.F32.TF32 R56, R104, gdesc[UR4], R56, gsb0 ;  /* 0x04e0000468387df0 */ /* 0x000fe20008002838 */
[----:B------:R-:W-:Y:S02]  /*34c0*/  R2UR UR6, R6 ;  /* 0x00000000060672ca */ /* 0x000fe400000e0000 */
[----:B------:R-:W-:Y:S01]  /*34d0*/  R2UR UR7, R7 ;  /* 0x00000000070772ca */ /* 0x000fe200000e0000 */
[----:B------:R-:W-:Y:S02]  /*34e0*/  WARPGROUP.DEPBAR.LE gsb0, 0x0 ;  /* 0x00008000000079c5 */ /* 0x000fe40000010000 */
[----:B-1----:R-:W-:-:S06]  /*34f0*/  WARPGROUP.ARRIVE ;  /* 0x00000000000079c5 */ /* 0x002fcc0000000000 */
        /* <DEDUP_REMOVED lines=22> */
[C---:B------:R-:W-:Y:S01]  /*3660*/  VIADD R6, R4.reuse, 0x204 ;  /* 0x0000020404067836 */ /* 0x040fe20000000000 */
[----:B------:R-:W-:Y:S01]  /*3670*/  R2UR UR11, R7 ;  /* 0x00000000070b72ca */ /* 0x000fe200000e0000 */
[----:B------:R-:W-:Y:S02]  /*3680*/  IMAD.MOV.U32 R7, RZ, RZ, 0x40000040 ;  /* 0x40000040ff077424 */ /* 0x000fe400078e00ff */
[----:B------:R-:W-:Y:S01]  /*3690*/  VIADD R4, R4, 0x206 ;  /* 0x0000020604047836 */ /* 0x000fe20000000000 */
        /* <DEDUP_REMOVED lines=16> */
[----:B------:R-:W-:Y:S02]  /*37a0*/  R2UR UR10, R6 ;  /* 0x00000000060a72ca */ /* 0x000fe400000e0000 */
[----:B------:R-:W-:Y:S01]  /*37b0*/  R2UR UR11, R7 ;  /* 0x00000000070b72ca */ /* 0x000fe200000e0000 */
        /* <DEDUP_REMOVED lines=33> */
.L_x_22:
[----:B------:R-:W-:Y:S05]  /*39d0*/  @!P0 BRA `(.L_x_37) ;  /* 0x0000000000048947 */ /* 0x000fea0003800000 */
[----:B------:R-:W-:Y:S01]  /*39e0*/  BPT.TRAP 0x1 ;  /* 0x000000040000795c */ /* 0x000fe20000300000 */
.L_x_37:
[----:B------:R-:W2:Y:S01]  /*39f0*/  LDL R0, [R1+0x14] ;  /* 0x0000140001007983 */ /* 0x000ea20000100800 */
[----:B------:R-:W0:Y:S01]  /*3a00*/  S2UR UR6, SR_CgaCtaId ;  /* 0x00000000000679c3 */ /* 0x000e220000008800 */
[----:B------:R-:W-:Y:S01]  /*3a10*/  UIADD3 UR4, UR40, 0x1, UR39 ;  /* 0x0000000128047890 */ /* 0x000fe2000fffe027 */
[----:B------:R-:W-:-:S03]  /*3a20*/  UMOV UR5, 0x400 ;  /* 0x0000040000057882 */ /* 0x000fc60000000000 */
[----:B------:R-:W-:-:S04]  /*3a30*/  USHF.L.U32 UR4, UR4, 0x3, URZ ;  /* 0x0000000304047899 */ /* 0x000fc8000800063f */
[----:B------:R-:W-:Y:S02]  /*3a40*/  ULOP3.LUT UR4, UR4, 0x8, URZ, 0xc0, !UPT ;  /* 0x0000000804047892 */ /* 0x000fe4000f8ec03f */
[----:B0-----:R-:W-:-:S04]  /*3a50*/  ULEA UR5, UR6, UR5, 0x18 ;  /* 0x0000000506057291 */ /* 0x001fc8000f8ec03f */
[----:B------:R-:W-:-:S04]  /*3a60*/  UIADD3 UR4, UR5, 0x10, UR4 ;  /* 0x0000001005047890 */ /* 0x000fc8000fffe004 */
[----:B------:R-:W-:-:S09]  /*3a70*/  UPRMT UR4, URZ, 0x654, UR4 ;  /* 0x000006543f047896 */ /* 0x000fd20008000004 */
[----:B------:R-:W-:Y:S01]  /*3a80*/  SYNCS.ARRIVE.TRANS64.RED.A1T0 RZ, [UR4], RZ ;  /* 0x000000ffffff79a7 */ /* 0x000fe20008100404 */
[----:B--2---:R-:W-:-:S13]  /*3a90*/  ISETP.GT.U32.AND P0, PT, R0, 0x1, PT ;  /* 0x000000010000780c */ /* 0x004fda0003f04070 */
[----:B------:R-:W-:Y:S05]  /*3aa0*/  @P0 BRA `(.L_x_38) ;  /* 0x0000000000040947 */ /* 0x000fea0003800000 */
[----:B------:R-:W-:Y:S01]  /*3ab0*/  BPT.TRAP 0x1 ;  /* 0x000000040000795c */ /* 0x000fe20000300000 */
.L_x_38:
[----:B------:R-:W-:Y:S01]  /*3ac0*/  IMAD.SHL.U32 R18, R18, 0x40, RZ ;  /* 0x0000004012127824 */ /* 0x000fe200078e00ff */
[----:B------:R-:W-:Y:S01]  /*3ad0*/  ULDC UR6, c[0x0][0x288] ;  /* 0x0000a20000067ab9 */ /* 0x000fe20000000800 */
[----:B------:R-:W-:Y:S01]  /*3ae0*/  SHF.R.S32.HI R13, RZ, 0x1f, R19 ;  /* 0x0000001fff0d7819 */ /* 0x000fe20000011413 */
[C---:B------:R-:W-:Y:S01]  /*3af0*/  IMAD.SHL.U32 R7, R89.reuse, 0x100, RZ ;  /* 0x0000010059077824 */ /* 0x040fe200078e00ff */
[----:B------:R-:W-:Y:S01]  /*3b00*/  ULDC.64 UR4, c[0x0][0x5d0] ;  /* 0x0001740000047ab9 */ /* 0x000fe20000000a00 */
[C---:B------:R-:W-:Y:S01]  /*3b10*/  LOP3.LUT R8, R18.reuse, 0x6, R95, 0xf8, !PT ;  /* 0x0000000612087812 */ /* 0x040fe200078ef85f */
[----:B------:R-:W-:Y:S01]  /*3b20*/  IMAD.WIDE R108, R89, 0x100, R22 ;  /* 0x00000100596c7825 */ /* 0x000fe200078e0216 */
[----:B------:R-:W-:Y:S01]  /*3b30*/  ISETP.GE.AND P0, PT, R18, UR6, PT ;  /* 0x0000000612007c0c */ /* 0x000fe2000bf06270 */
[----:B------:R-:W-:Y:S01]  /*3b40*/  ULDC UR6, c[0x0][0x284] ;  /* 0x0000a10000067ab9 */ /* 0x000fe20000000800 */
[----:B------:R-:W-:Y:S01]  /*3b50*/  SHF.R.S32.HI R9, RZ, 0x1f, R8 ;  /* 0x0000001fff097819 */ /* 0x000fe20000011408 */
[----:B------:R-:W-:Y:S01]  /*3b60*/  IMAD R0, R13, UR4, RZ ;  /* 0x000000040d007c24 */ /* 0x000fe2000f8e02ff */
[----:B------:R-:W-:Y:S01]  /*3b70*/  ISETP.GE.OR P0, PT, R7, UR6, P0 ;  /* 0x0000000607007c0c */ /* 0x000fe20008706670 */
[----:B------:R-:W-:-:S02]  /*3b80*/  IMAD.MOV.U32 R89, RZ, RZ, -0x1 ;  /* 0xffffffffff597424 */ /* 0x000fc400078e00ff */
[C---:B------:R-:W-:Y:S02]  /*3b90*/  IMAD R3, R19.reuse, UR5, R0 ;  /* 0x0000000513037c24 */ /* 0x040fe4000f8e0200 */
[----:B------:R-:W-:Y:S01]  /*3ba0*/  IMAD.WIDE.U32 R4, R19, UR4, R8 ;  /* 0x0000000413047c25 */ /* 0x000fe2000f8e0008 */
[----:B------:R-:W-:-:S03]  /*3bb0*/  ULDC.64 UR4, c[0x0][0x5c8] ;  /* 0x0001720000047ab9 */ /* 0x000fc60000000a00 */
[----:B------:R-:W-:Y:S02]  /*3bc0*/  IMAD R11, R109, UR4, RZ ;  /* 0x000000046d0b7c24 */ /* 0x000fe4000f8e02ff */
[----:B------:R-:W-:Y:S02]  /*3bd0*/  IMAD.IADD R5, R5, 0x1, R3 ;  /* 0x0000000105057824 */ /* 0x000fe400078e0203 */
[C---:B------:R-:W-:Y:S02]  /*3be0*/  IMAD R11, R108.reuse, UR5, R11 ;  /* 0x000000056c0b7c24 */ /* 0x040fe4000f8e020b */
[----:B------:R-:W-:Y:S01]  /*3bf0*/  IMAD.WIDE.U32 R20, R108, UR4, R4 ;  /* 0x000000046c147c25 */ /* 0x000fe2000f8e0004 */
[----:B------:R-:W-:Y:S06]  /*3c00*/  @P0 BRA `(.L_x_39) ;  /* 0x0000004400800947 */ /* 0x000fec0003800000 */
[----:B-1---5:R-:W-:Y:S01]  /*3c10*/  FSETP.NEU.AND P1, PT, R90, RZ, PT ;  /* 0x000000ff5a00720b */ /* 0x022fe20003f2d000 */
[----:B------:R-:W-:Y:S01]  /*3c20*/  IMAD.IADD R3, R102, 0x1, -R18 ;  /* 0x0000000166037824 */ /* 0x000fe200078e0a12 */
[----:B------:R-:W-:Y:S01]  /*3c30*/  BSSY B0, `(.L_x_39) ;  /* 0x000045d000007945 */ /* 0x000fe20003800000 */
[----:B------:R-:W-:Y:S02]  /*3c40*/  IMAD.IADD R0, R92, 0x1, -R7 ;  /* 0x000000015c007824 */ /* 0x000fe400078e0a07 */
[----:B------:R-:W-:Y:S01]  /*3c50*/  IMAD.IADD R111, R21, 0x1, R11 ;  /* 0x00000001156f7824 */ /* 0x000fe200078e020b */
[----:B------:R-:W-:-:S04]  /*3c60*/  ISETP.GT.AND P5, PT, R3, RZ, PT ;  /* 0x000000ff0300720c */ /* 0x000fc80003fa4270 */
[----:B------:R-:W-:-:S03]  /*3c70*/  ISETP.GT.AND P0, PT, R0, RZ, P5 ;  /* 0x000000ff0000720c */ /* 0x000fc60002f04270 */
[----:B------:R-:W-:Y:S10]  /*3c80*/  @!P1 BRA `(.L_x_40) ;  /* 0x00000030002c9947 */ /* 0x000ff40003800000 */
[----:B------:R-:W0:Y:S01]  /*3c90*/  LDC.64 R14, c[0x0][0x5b8] ;  /* 0x00016e00ff0e7b82 */ /* 0x000e220000000a00 */
[----:B------:R-:W-:-:S07]  /*3ca0*/  ULDC.64 UR4, c[0x0][0x5c0] ;  /* 0x0001700000047ab9 */ /* 0x000fce0000000a00 */
[----:B------:R-:W1:Y:S08]  /*3cb0*/  LDC.64 R16, c[0x0][0x5b0] ;  /* 0x00016c00ff107b82 */ /* 0x000e700000000a00 */
[----:B------:R-:W2:Y:S01]  /*3cc0*/  LDC.64 R10, c[0x0][0x5a8] ;  /* 0x00016a00ff0a7b82 */ /* 0x000ea20000000a00 */
[-C--:B0-----:R-:W-:Y:S02]  /*3cd0*/  IMAD R4, R13, R14.reuse, RZ ;  /* 0x0000000e0d047224 */ /* 0x081fe400078e02ff */
[----:B------:R-:W-:-:S04]  /*3ce0*/  IMAD.WIDE.U32 R106, R19, R14, R8 ;  /* 0x0000000e136a7225 */ /* 0x000fc800078e0008 */
[----:B------:R-:W-:Y:S02]  /*3cf0*/  IMAD R117, R19, R15, R4 ;  /* 0x0000000f13757224 */ /* 0x000fe400078e0204 */
[-C--:B-1----:R-:W-:Y:S02]  /*3d00*/  IMAD R4, R109, R16.reuse, RZ ;  /* 0x000000106d047224 */ /* 0x082fe400078e02ff */
[----:B------:R-:W-:Y:S02]  /*3d10*/  IMAD.IADD R105, R107, 0x1, R117 ;  /* 0x000000016b697824 */ /* 0x000fe400078e0275 */
[----:B------:R-:W-:Y:S02]  /*3d20*/  IMAD.MOV.U32 R104, RZ, RZ, R106 ;  /* 0x000000ffff687224 */ /* 0x000fe400078e006a */
[C---:B------:R-:W-:Y:S02]  /*3d30*/  IMAD R103, R108.reuse, R17, R4 ;  /* 0x000000116c677224 */ /* 0x040fe400078e0204 */
[----:B------:R-:W-:-:S04]  /*3d40*/  IMAD.WIDE.U32 R4, R108, R16, R104 ;  /* 0x000000106c047225 */ /* 0x000fc800078e0068 */
[----:B------:R-:W-:Y:S01]  /*3d50*/  IMAD.IADD R5, R5, 0x1, R103 ;  /* 0x0000000105057824 */ /* 0x000fe200078e0267 */
[----:B--2---:R-:W-:-:S04]  /*3d60*/  LEA R6, P1, R4, R10, 0x2 ;  /* 0x0000000a04067211 */ /* 0x004fc800078210ff */
[----:B------:R-:W-:-:S05]  /*3d70*/  LEA.HI.X R7, R4, R11, R5, 0x2, P1 ;  /* 0x0000000b04077211 */ /* 0x000fca00008f1405 */
[----:B------:R0:W2:Y:S01]  /*3d80*/  @P0 LDG.E.LTC128B R15, desc[UR36][R6.64] ;  /* 0x00000024060f0981 */ /* 0x0000a2000c1e1920 */
[----:B------:R-:W-:Y:S01]  /*3d90*/  LEA R12, P1, R20, UR4, 0x2 ;  /* 0x00000004140c7c11 */ /* 0x000fe2000f8210ff */
[----:B------:R-:W-:Y:S01]  /*3da0*/  IMAD.WIDE.U32 R4, R108, R16, R8 ;  /* 0x000000106c047225 */ /* 0x000fe200078e0008 */
[----:B------:R-:W-:Y:S01]  /*3db0*/  ISETP.GT.AND P3, PT, R3, 0x1, PT ;  /* 0x000000010300780c */ /* 0x000fe20003f64270 */
[----:B------:R-:W-:Y:S02]  /*3dc0*/  BSSY B1, `(.L_x_41) ;  /* 0x0000013000017945 */ /* 0x000fe40003800000 */
[----:B------:R-:W-:Y:S01]  /*3dd0*/  IMAD.IADD R5, R103, 0x1, R5 ;  /* 0x0000000167057824 */ /* 0x000fe200078e0205 */
[----:B------:R-:W-:Y:S01]  /*3de0*/  P2R R114, PR, RZ, 0x8 ;  /* 0x00000008ff727803 */ /* 0x000fe20000000000 */
[----:B------:R-:W-:Y:S02]  /*3df0*/  IMAD.SHL.U32 R110, R16, 0x8, RZ ;  /* 0x00000008106e7824 */ /* 0x000fe400078e00ff */
[----:B------:R-:W-:-:S04]  /*3e00*/  IMAD.WIDE.U32 R4, R19, R14, R4 ;  /* 0x0000000e13047225 */ /* 0x000fc800078e0004 */
[----:B------:R-:W-:Y:S01]  /*3e10*/  IMAD.IADD R5, R117, 0x1, R5 ;  /* 0x0000000175057824 */ /* 0x000fe200078e0205 */
[----:B0-----:R-:W-:-:S04]  /*3e20*/  LEA R6, P2, R4, R10, 0x2 ;  /* 0x0000000a04067211 */ /* 0x001fc800078410ff */
[----:B------:R-:W-:Y:S02]  /*3e30*/  LEA.HI.X R7, R4, R11, R5, 0x2, P2 ;  /* 0x0000000b04077211 */ /* 0x000fe400010f1405 */
[----:B--2---:R-:W-:-:S05]  /*3e40*/  LOP3.LUT R13, R15, 0xffffe000, RZ, 0xc0, !PT ;  /* 0xffffe0000f0d7812 */ /* 0x004fca00078ec0ff */
[----:B------:R-:W-:Y:S01]  /*3e50*/  FMUL R21, R13, R90 ;  /* 0x0000005a0d157220 */ /* 0x000fe20000400000 */
[----:B------:R-:W-:Y:S02]  /*3e60*/  LEA.HI.X R13, R20, UR5, R111, 0x2, P1 ;  /* 0x00000005140d7c11 */ /* 0x000fe400088f146f */
[----:B------:R-:W-:Y:S01]  /*3e70*/  ISETP.GT.AND P1, PT, R0, RZ, P3 ;  /* 0x000000ff0000720c */ /* 0x000fe20001f24270 */
[----:B------:R-:W-:Y:S01]  /*3e80*/  FFMA R21, R56, R88, R21 ;  /* 0x0000005838157223 */ /* 0x000fe20000000015 */
[----:B------:R-:W-:-:S04]  /*3e90*/  SHF.L.U64.HI R111, R16, 0x3, R17 ;  /* 0x00000003106f7819 */ /* 0x000fc80000010211 */
[----:B------:R-:W-:Y:S01]  /*3ea0*/  F2FP.TF32.F32.PACK_B R21, R21 ;  /* 0x00000015ff15723e */ /* 0x000fe200024050ff */
[----:B------:R-:W-:-:S04]  /*3eb0*/  IMAD.WIDE.U32 R112, R108, R16, R110 ;  /* 0x000000106c707225 */ /* 0x000fc800078e006e */
[----:B------:R0:W-:Y:S02]  /*3ec0*/  @P0 STG.E desc[UR36][R12.64], R21 ;  /* 0x000000150c000986 */ /* 0x0001e4000c101924 */
[----:B------:R-:W-:Y:S05]  /*3ed0*/  @!P1 BRA `(.L_x_42) ;  /* 0x0000000000049947 */ /* 0x000fea0003800000 */
[----:B------:R1:W5:Y:S02]  /*3ee0*/  LDG.E.LTC128B R15, desc[UR36][R6.64+0x4] ;  /* 0x00000424060f7981 */ /* 0x000364000c1e1920 */
.L_x_42:
[----:B------:R-:W-:Y:S05]  /*3ef0*/  BSYNC B1 ;  /* 0x0000000000017941 */ /* 0x000fea0003800000 */
.L_x_41:
[----:B-----5:R-:W-:Y:S01]  /*3f00*/  LOP3.LUT R5, R15, 0xffffe000, RZ, 0xc0, !PT ;  /* 0xffffe0000f057812 */ /* 0x020fe200078ec0ff */
[----:B------:R-:W-:Y:S01]  /*3f10*/  IMAD.IADD R103, R103, 0x1, R113 ;  /* 0x0000000167677824 */ /* 0x000fe200078e0271 */
[----:B------:R-:W-:Y:S02]  /*3f20*/  IADD3 R18, P2, R106, R112, RZ ;  /* 0x000000706a127210 */ /* 0x000fe40007f5e0ff */
[----:B------:R-:W-:Y:S01]  /*3f30*/  ISETP.GT.AND P0, PT, R0, 0x8, P5 ;  /* 0x000000080000780c */ /* 0x000fe20002f04270 */
[----:B------:R-:W-:Y:S02]  /*3f40*/  FMUL R4, R5, R90 ;  /* 0x0000005a05047220 */ /* 0x000fe40000400000 */
[----:B------:R-:W-:Y:S02]  /*3f50*/  IMAD.X R5, R103, 0x1, R105, P2 ;  /* 0x0000000167057824 */ /* 0x000fe400010e0669 */
[----:B------:R-:W-:Y:S01]  /*3f60*/  FFMA R57, R57, R88, R4 ;  /* 0x0000005839397223 */ /* 0x000fe20000000004 */
[----:B------:R-:W-:-:S04]  /*3f70*/  LEA R4, P2, R18, R10, 0x2 ;  /* 0x0000000a12047211 */ /* 0x000fc800078410ff */
[----:B------:R-:W-:Y:S01]  /*3f80*/  LEA.HI.X R5, R18, R11, R5, 0x2, P2 ;  /* 0x0000000b12057211 */ /* 0x000fe200010f1405 */
[----:B------:R-:W-:Y:S01]  /*3f90*/  IMAD.MOV.U32 R18, RZ, RZ, R15 ;  /* 0x000000ffff127224 */ /* 0x000fe200078e000f */
[----:B------:R-:W-:-:S05]  /*3fa0*/  F2FP.TF32.F32.PACK_B R57, R57 ;  /* 0x00000039ff39723e */ /* 0x000fca00024050ff */
[----:B------:R2:W-:Y:S04]  /*3fb0*/  @P1 STG.E desc[UR36][R12.64+0x4], R57 ;  /* 0x000004390c001986 */ /* 0x0005e8000c101924 */
[----:B------:R-:W3:Y:S01]  /*3fc0*/  @P0 LDG.E.LTC128B R18, desc[UR36][R4.64] ;  /* 0x0000002404120981 */ /* 0x000ee2000c1e1920 */
[----:B------:R-:W-:Y:S01]  /*3fd0*/  IADD3 R112, P1, R8, R112, RZ ;  /* 0x0000007008707210 */ /* 0x000fe20007f3e0ff */
[----:B------:R-:W-:Y:S01]  /*3fe0*/  IMAD.SHL.U32 R115, R96, 0x4, RZ ;  /* 0x0000000460737824 */ /* 0x000fe200078e00ff */
[----:B------:R-:W-:Y:S03]  /*3ff0*/  BSSY B1, `(.L_x_43) ;  /* 0x0000012000017945 */ /* 0x000fe60003800000 */
[----:B------:R-:W-:Y:S01]  /*4000*/  IMAD.X R113, R9, 0x1, R103, P1 ;  /* 0x0000000109717824 */ /* 0x000fe200008e0667 */
[----:B------:R-:W-:Y:S01]  /*4010*/  IADD3 R56, P2, R115, R12, RZ ;  /* 0x0000000c73387210 */ /* 0x000fe20007f5e0ff */
[----:B------:R-:W-:-:S02]  /*4020*/  IMAD.SHL.U32 R103, R97, 0x4, RZ ;  /* 0x0000000461677824 */ /* 0x000fc400078e00ff */
[----:B------:R-:W-:-:S04]  /*4030*/  IMAD.WIDE.U32 R112, R19, R14, R112 ;  /* 0x0000000e13707225 */ /* 0x000fc800078e0070 */
[----:B0-----:R-:W-:Y:S01]  /*4040*/  IMAD.IADD R21, R117, 0x1, R113 ;  /* 0x0000000175157824 */ /* 0x001fe200078e0271 */
[----:B------:R-:W-:Y:S02]  /*4050*/  SHF.L.U64.HI R113, R96, 0x2, R99 ;  /* 0x0000000260717819 */ /* 0x000fe40000010263 */
[----:B------:R-:W-:-:S03]  /*4060*/  LEA R20, P1, R112, R10, 0x2 ;  /* 0x0000000a70147211 */ /* 0x000fc600078210ff */
[----:B--2---:R-:W-:Y:S01]  /*4070*/  IMAD.X R57, R113, 0x1, R13, P2 ;  /* 0x0000000171397824 */ /* 0x004fe200010e060d */
[----:B------:R-:W-:Y:S02]  /*4080*/  LEA.HI.X R21, R112, R11, R21, 0x2, P1 ;  /* 0x0000000b70157211 */ /* 0x000fe400008f1415 */
[----:B------:R-:W-:Y:S02]  /*4090*/  ISETP.GT.AND P1, PT, R0, 0x8, P3 ;  /* 0x000000080000780c */ /* 0x000fe40001f24270 */
[----:B---3--:R-:W-:-:S05]  /*40a0*/  LOP3.LUT R15, R18, 0xffffe000, RZ, 0xc0, !PT ;  /* 0xffffe000120f7812 */ /* 0x008fca00078ec0ff */
[----:B------:R-:W-:-:S04]  /*40b0*/  FMUL R15, R15, R90 ;  /* 0x0000005a0f0f7220 */ /* 0x000fc80000400000 */
[----:B------:R-:W-:-:S05]  /*40c0*/  FFMA R15, R58, R88, R15 ;  /* 0x000000583a0f7223 */ /* 0x000fca000000000f */
[----:B------:R-:W-:-:S05]  /*40d0*/  F2FP.TF32.F32.PACK_B R15, R15 ;  /* 0x0000000fff0f723e */ /* 0x000fca00024050ff */
[----:B------:R0:W-:Y:S01]  /*40e0*/  @P0 STG.E desc[UR36][R56.64], R15 ;  /* 0x0000000f38000986 */ /* 0x0001e2000c101924 */
[----:B------:R-:W-:Y:S05]  /*40f0*/  @!P1 BRA `(.L_x_44) ;  /* 0x0000000000049947 */ /* 0x000fea0003800000 */
[----:B------:R2:W5:Y:S02]  /*4100*/  LDG.E.LTC128B R18, desc[UR36][R20.64+0x4] ;  /* 0x0000042414127981 */ /* 0x000564000c1e1920 */
.L_x_44:
[----:B------:R-:W-:Y:S05]  /*4110*/  BSYNC B1 ;  /* 0x0000000000017941 */ /* 0x000fea0003800000 */
.L_x_43:
[----:B-----5:R-:W-:Y:S01]  /*4120*/  LOP3.LUT R5, R18, 0xffffe000, RZ, 0xc0, !PT ;  /* 0xffffe00012057812 */ /* 0x020fe200078ec0ff */
[----:B------:R-:W-:Y:S01]  /*4130*/  BSSY B1, `(.L_x_45) ;  /* 0x000000d000017945 */ /* 0x000fe20003800000 */
[----:B0-----:R-:W-:Y:S02]  /*4140*/  SHF.L.U64.HI R15, R97, 0x2, R98 ;  /* 0x00000002610f7819 */ /* 0x001fe40000010262 */
[----:B------:R-:W-:Y:S01]  /*4150*/  IADD3 R4, P0, P2, R103, R12, R115 ;  /* 0x0000000c67047210 */ /* 0x000fe20007a1e073 */
[----:B------:R-:W-:Y:S01]  /*4160*/  FMUL R58, R5, R90 ;  /* 0x0000005a053a7220 */ /* 0x000fe20000400000 */
[----:B------:R-:W-:Y:S02]  /*4170*/  ISETP.GT.AND P3, PT, R3, 0x8, PT ;  /* 0x000000080300780c */ /* 0x000fe40003f64270 */
[----:B------:R-:W-:Y:S01]  /*4180*/  IADD3.X R5, R15, R13, R113, P0, P2 ;  /* 0x0000000d0f057210 */ /* 0x000fe200007e4471 */
[----:B------:R-:W-:Y:S01]  /*4190*/  FFMA R59, R59, R88, R58 ;  /* 0x000000583b3b7223 */ /* 0x000fe2000000003a */
[----:B------:R-:W-:-:S02]  /*41a0*/  ISETP.GT.AND P0, PT, R0, RZ, P3 ;  /* 0x000000ff0000720c */ /* 0x000fc40001f04270 */
[----:B------:R-:W-:Y:S02]  /*41b0*/  P2R R112, PR, RZ, 0x8 ;  /* 0x00000008ff707803 */ /* 0x000fe40000000000 */
[----:B------:R-:W-:-:S05]  /*41c0*/  F2FP.TF32.F32.PACK_B R59, R59 ;  /* 0x0000003bff3b723e */ /* 0x000fca00024050ff */
[----:B------:R0:W-:Y:S04]  /*41d0*/  @P1 STG.E desc[UR36][R56.64+0x4], R59 ;  /* 0x0000043b38001986 */ /* 0x0001e8000c101924 */
[----:B------:R-:W-:Y:S05]  /*41e0*/  @!P0 BRA `(.L_x_46) ;  /* 0x0000000000048947 */ /* 0x000fea0003800000 */
[----:B------:R3:W5:Y:S02]  /*41f0*/  LDG.E.LTC128B R18, desc[UR36][R6.64+0x20] ;  /* 0x0000202406127981 */ /* 0x000764000c1e1920 */
.L_x_46:
[----:B------:R-:W-:Y:S05]  /*4200*/  BSYNC B1 ;  /* 0x0000000000017941 */ /* 0x000fea0003800000 */
.L_x_45:
[----:B0----5:R-:W-:Y:S01]  /*4210*/  LOP3.LUT R59, R18, 0xffffe000, RZ, 0xc0, !PT ;  /* 0xffffe000123b7812 */ /* 0x021fe200078ec0ff */
[----:B------:R-:W-:Y:S01]  /*4220*/  BSSY B1, `(.L_x_47) ;  /* 0x000000a000017945 */ /* 0x000fe20003800000 */
[----:B------:R-:W-:-:S03]  /*4230*/  ISETP.GT.AND P1, PT, R3, 0x9, PT ;  /* 0x000000090300780c */ /* 0x000fc60003f24270 */
[----:B------:R-:W-:Y:S01]  /*4240*/  FMUL R59, R59, R90 ;  /* 0x0000005a3b3b7220 */ /* 0x000fe20000400000 */
[----:B------:R-:W-:-:S03]  /*4250*/  P2R R113, PR, RZ, 0x2 ;  /* 0x00000002ff717803 */ /* 0x000fc60000000000 */
[----:B------:R-:W-:-:S05]  /*4260*/  FFMA R59, R60, R88, R59 ;  /* 0x000000583c3b7223 */ /* 0x000fca000000003b */
[----:B------:R-:W-:-:S05]  /*4270*/  F2FP.TF32.F32.PACK_B R59, R59 ;  /* 0x0000003bff3b723e */ /* 0x000fca00024050ff */
[----:B------:R0:W-:Y:S01]  /*4280*/  @P0 STG.E desc[UR36][R12.64+0x20], R59 ;  /* 0x0000203b0c000986 */ /* 0x0001e2000c101924 */
[----:B------:R-:W-:-:S13]  /*4290*/  ISETP.GT.AND P0, PT, R0, RZ, P1 ;  /* 0x000000ff0000720c */ /* 0x000fda0000f04270 */
[----:B0-----:R-:W-:Y:S05]  /*42a0*/  @!P0 BRA `(.L_x_48) ;  /* 0x0000000000048947 */ /* 0x001fea0003800000 */
[----:B------:R0:W5:Y:S02]  /*42b0*/  LDG.E.LTC128B R18, desc[UR36][R6.64+0x24] ;  /* 0x0000242406127981 */ /* 0x000164000c1e1920 */
.L_x_48:
[----:B------:R-:W-:Y:S05]  /*42c0*/  BSYNC B1 ;  /* 0x0000000000017941 */ /* 0x000fea0003800000 */
.L_x_47:
[----:B-----5:R-:W-:Y:S01]  /*42d0*/  LOP3.LUT R59, R18, 0xffffe000, RZ, 0xc0, !PT ;  /* 0xffffe000123b7812 */ /* 0x020fe200078ec0ff */
[----:B------:R-:W-:Y:S04]  /*42e0*/  BSSY B1, `(.L_x_49) ;  /* 0x0000008000017945 */ /* 0x000fe80003800000 */
[----:B------:R-:W-:-:S04]  /*42f0*/  FMUL R58, R59, R90 ;  /* 0x0000005a3b3a7220 */ /* 0x000fc80000400000 */
[----:B------:R-:W-:-:S05]  /*4300*/  FFMA R61, R61, R88, R58 ;  /* 0x000000583d3d7223 */ /* 0x000fca000000003a */
[----:B------:R-:W-:-:S05]  /*4310*/  F2FP.TF32.F32.PACK_B R61, R61 ;  /* 0x0000003dff3d723e */ /* 0x000fca00024050ff */
[----:B------:R4:W-:Y:S01]  /*4320*/  @P0 STG.E desc[UR36][R12.64+0x24], R61 ;  /* 0x0000243d0c000986 */ /* 0x0009e2000c101924 */
[----:B------:R-:W-:-:S13]  /*4330*/  ISETP.GT.AND P0, PT, R0, 0x8, P3 ;  /* 0x000000080000780c */ /* 0x000fda0001f04270 */
[----:B----4-:R-:W-:Y:S05]  /*4340*/  @!P0 BRA `(.L_x_50) ;  /* 0x0000000000048947 */ /* 0x010fea0003800000 */
[----:B------:R4:W5:Y:S02]  /*4350*/  LDG.E.LTC128B R18, desc[UR36][R20.64+0x20] ;  /* 0x0000202414127981 */ /* 0x000964000c1e1920 */
.L_x_50:
[----:B------:R-:W-:Y:S05]  /*4360*/  BSYNC B1 ;  /* 0x0000000000017941 */ /* 0x000fea0003800000 */
.L_x_49:
[----:B-----5:R-:W-:Y:S01]  /*4370*/  LOP3.LUT R59, R18, 0xffffe000, RZ, 0xc0, !PT ;  /* 0xffffe000123b7812 */ /* 0x020fe200078ec0ff */
[----:B------:R-:W-:Y:S04]  /*4380*/  BSSY B1, `(.L_x_51) ;  /* 0x000000b000017945 */ /* 0x000fe80003800000 */
[----:B------:R-:W-:-:S04]  /*4390*/  FMUL R59, R59, R90 ;  /* 0x0000005a3b3b7220 */ /* 0x000fc80000400000 */
[----:B------:R-:W-:-:S05]  /*43a0*/  FFMA R59, R62, R88, R59 ;  /* 0x000000583e3b7223 */ /* 0x000fca000000003b */
[----:B------:R-:W-:-:S05]  /*43b0*/  F2FP.TF32.F32.PACK_B R59, R59 ;  /* 0x0000003bff3b723e */ /* 0x000fca00024050ff */
[----:B------:R0:W-:Y:S01]  /*43c0*/  @P0 STG.E desc[UR36][R56.64+0x20], R59 ;  /* 0x0000203b38000986 */ /* 0x0001e2000c101924 */
[----:B------:R-:W-:Y:S01]  /*43d0*/  IADD3 R115, P0, R108, 0x80, RZ ;  /* 0x000000806c737810 */ /* 0x000fe20007f1e0ff */
[----:B------:R-:W-:-:S04]  /*43e0*/  IMAD.MOV.U32 R108, RZ, RZ, R18 ;  /* 0x000000ffff6c7224 */ /* 0x000fc800078e0012 */
[----:B------:R-:W-:Y:S01]  /*43f0*/  IMAD.X R109, RZ, RZ, R109, P0 ;  /* 0x000000ffff6d7224 */ /* 0x000fe200000e066d */
[----:B------:R-:W-:-:S13]  /*4400*/  ISETP.GT.AND P0, PT, R0, 0x8, P1 ;  /* 0x000000080000780c */ /* 0x000fda0000f04270 */
[----:B0-----:R-:W-:Y:S05]  /*4410*/  @!P0 BRA `(.L_x_52) ;  /* 0x0000000000048947 */ /* 0x001fea0003800000 */
[----:B------:R0:W5:Y:S02]  /*4420*/  LDG.E.LTC128B R108, desc[UR36][R20.64+0x24] ;  /* 0x00002424146c7981 */ /* 0x000164000c1e1920 */
.L_x_52:
[----:B------:R-:W-:Y:S05]  /*4430*/  BSYNC B1 ;  /* 0x0000000000017941 */ /* 0x000fea0003800000 */
.L_x_51:
[----:B-----5:R-:W-:Y:S01]  /*4440*/  LOP3.LUT R59, R108, 0xffffe000, RZ, 0xc0, !PT ;  /* 0xffffe0006c3b7812 */ /* 0x020fe200078ec0ff */
[-C--:B------:R-:W-:Y:S01]  /*4450*/  IMAD R58, R109, R16.reuse, RZ ;  /* 0x000000106d3a7224 */ /* 0x080fe200078e02ff */
[----:B------:R-:W-:Y:S01]  /*4460*/  ISETP.GT.AND P2, PT, R3, 0x10, PT ;  /* 0x000000100300780c */ /* 0x000fe20003f44270 */
[----:B------:R-:W-:Y:S01]  /*4470*/  IMAD.WIDE.U32 R60, R115, R16, R104 ;  /* 0x00000010733c7225 */ /* 0x000fe200078e0068 */
[----:B------:R-:W-:Y:S03]  /*4480*/  BSSY B1, `(.L_x_53) ;  /* 0x000001f000017945 */ /* 0x000fe60003800000 */
[----:B------:R-:W-:Y:S01]  /*4490*/  FMUL R18, R59, R90 ;  /* 0x0000005a3b127220 */ /* 0x000fe20000400000 */
[----:B------:R-:W-:-:S03]  /*44a0*/  IMAD R107, R115, R17, R58 ;  /* 0x00000011736b7224 */ /* 0x000fc600078e023a */
[----:B------:R-:W-:Y:S01]  /*44b0*/  FFMA R109, R63, R88, R18 ;  /* 0x000000583f6d7223 */ /* 0x000fe20000000012 */
[----:B------:R-:W-:-:S04]  /*44c0*/  IMAD.WIDE.U32 R58, R115, R16, R8 ;  /* 0x00000010733a7225 */ /* 0x000fc800078e0008 */
[----:B------:R-:W-:Y:S01]  /*44d0*/  F2FP.TF32.F32.PACK_B R109, R109 ;  /* 0x0000006dff6d723e */ /* 0x000fe200024050ff */
[----:B------:R-:W-:Y:S02]  /*44e0*/  IMAD.IADD R59, R107, 0x1, R59 ;  /* 0x000000016b3b7824 */ /* 0x000fe400078e023b */
[----:B------:R-:W-:Y:S02]  /*44f0*/  IMAD.IADD R17, R61, 0x1, R107 ;  /* 0x000000013d117824 */ /* 0x000fe400078e026b */
[----:B------:R0:W-:Y:S01]  /*4500*/  @P0 STG.E desc[UR36][R56.64+0x24], R109 ;  /* 0x0000246d38000986 */ /* 0x0001e2000c101924 */
[----:B------:R-:W-:Y:S01]  /*4510*/  IMAD.WIDE.U32 R62, R19, R14, R58 ;  /* 0x0000000e133e7225 */ /* 0x000fe200078e003a */
[----:B------:R-:W-:-:S03]  /*4520*/  LEA R58, P0, R60, R10, 0x2 ;  /* 0x0000000a3c3a7211 */ /* 0x000fc600078010ff */
[----:B------:R-:W-:Y:S01]  /*4530*/  IMAD.WIDE.U32 R110, R115, R16, R110 ;  /* 0x00000010736e7225 */ /* 0x000fe200078e006e */
[----:B------:R-:W-:Y:S02]  /*4540*/  LEA.HI.X R59, R60, R11, R17, 0x2, P0 ;  /* 0x0000000b3c3b7211 */ /* 0x000fe400000f1411 */
[----:B------:R-:W-:Y:S01]  /*4550*/  LEA R16, P0, R62, R10, 0x2 ;  /* 0x0000000a3e107211 */ /* 0x000fe200078010ff */
[----:B------:R-:W-:Y:S02]  /*4560*/  IMAD.IADD R17, R117, 0x1, R63 ;  /* 0x0000000175117824 */ /* 0x000fe400078e023f */
[----:B------:R-:W-:-:S03]  /*4570*/  IMAD.IADD R107, R107, 0x1, R111 ;  /* 0x000000016b6b7824 */ /* 0x000fc600078e026f */
[----:B------:R-:W-:Y:S02]  /*4580*/  LEA.HI.X R17, R62, R11, R17, 0x2, P0 ;  /* 0x0000000b3e117211 */ /* 0x000fe400000f1411 */
[----:B------:R-:W-:Y:S02]  /*4590*/  IADD3 R106, P0, R106, R110, RZ ;  /* 0x0000006e6a6a7210 */ /* 0x000fe40007f1e0ff */
[----:B------:R-:W-:-:S03]  /*45a0*/  P2R R62, PR, RZ, 0x4 ;  /* 0x00000004ff3e7803 */ /* 0x000fc60000000000 */
[----:B------:R-:W-:Y:S01]  /*45b0*/  IMAD.X R104, R107, 0x1, R105, P0 ;  /* 0x000000016b687824 */ /* 0x000fe200000e0669 */
[----:B------:R-:W-:-:S05]  /*45c0*/  IADD3 R8, P0, R8, R110, RZ ;  /* 0x0000006e08087210 */ /* 0x000fca0007f1e0ff */
[----:B------:R-:W-:Y:S02]  /*45d0*/  IMAD.X R9, R9, 0x1, R107, P0 ;  /* 0x0000000109097824 */ /* 0x000fe400000e066b */
[----:B------:R-:W-:Y:S01]  /*45e0*/  IMAD.WIDE.U32 R18, R19, R14, R8 ;  /* 0x0000000e13127225 */ /* 0x000fe200078e0008 */
[----:B------:R-:W-:-:S03]  /*45f0*/  LEA R8, P0, R106, R10, 0x2 ;  /* 0x0000000a6a087211 */ /* 0x000fc600078010ff */
[----:B------:R-:W-:Y:S01]  /*4600*/  IMAD.IADD R14, R117, 0x1, R19 ;  /* 0x00000001750e7824 */ /* 0x000fe200078e0213 */
[----:B------:R-:W-:Y:S02]  /*4610*/  LEA.HI.X R9, R106, R11, R104, 0x2, P0 ;  /* 0x0000000b6a097211 */ /* 0x000fe400000f1468 */
[----:B------:R-:W-:-:S04]  /*4620*/  LEA R10, P0, R18, R10, 0x2 ;  /* 0x0000000a120a7211 */ /* 0x000fc800078010ff */
[----:B------:R-:W-:Y:S02]  /*4630*/  LEA.HI.X R11, R18, R11, R14, 0x2, P0 ;  /* 0x0000000b120b7211 */ /* 0x000fe400000f140e */
[----:B------:R-:W-:-:S13]  /*4640*/  ISETP.GT.AND P0, PT, R0, RZ, P2 ;  /* 0x000000ff0000720c */ /* 0x000fda0001704270 */
[----:B0-----:R-:W-:Y:S05]  /*4650*/  @!P0 BRA `(.L_x_54) ;  /* 0x0000000000048947 */ /* 0x001fea0003800000 */
[----:B------:R0:W5:Y:S02]  /*4660*/  LDG.E.LTC128B R108, desc[UR36][R6.64+0x40] ;  /* 0x00004024066c7981 */ /* 0x000164000c1e1920 */
.L_x_54:
[----:B------:R-:W-:Y:S05]  /*4670*/  BSYNC B1 ;  /* 0x0000000000017941 */ /* 0x000fea0003800000 */
.L_x_53:
[----:B-----5:R-:W-:Y:S01]  /*4680*/  LOP3.LUT R19, R108, 0xffffe000, RZ, 0xc0, !PT ;  /* 0xffffe0006c137812 */ /* 0x020fe200078ec0ff */
        /* <DEDUP_REMOVED lines=10> */
.L_x_56:
[----:B------:R-:W-:Y:S05]  /*4730*/  BSYNC B1 ;  /* 0x0000000000017941 */ /* 0x000fea0003800000 */
.L_x_55:
[----:B-----5:R-:W-:Y:S01]  /*4740*/  LOP3.LUT R19, R108, 0xffffe000, RZ, 0xc0, !PT ;  /* 0xffffe0006c137812 */ /* 0x020fe200078ec0ff */
[----:B------:R-:W-:Y:S04]  /*4750*/  BSSY B1, `(.L_x_57) ;  /* 0x0000008000017945 */ /* 0x000fe80003800000 */
[----:B------:R-:W-:-:S04]  /*4760*/  FMUL R14, R19, R90 ;  /* 0x0000005a130e7220 */ /* 0x000fc80000400000 */
[----:B------:R-:W-:-:S05]  /*4770*/  FFMA R65, R65, R88, R14 ;  /* 0x0000005841417223 */ /* 0x000fca000000000e */
[----:B------:R-:W-:-:S05]  /*4780*/  F2FP.TF32.F32.PACK_B R65, R65 ;  /* 0x00000041ff41723e */ /* 0x000fca00024050ff */
[----:B------:R0:W-:Y:S01]  /*4790*/  @P0 STG.E desc[UR36][R12.64+0x44], R65 ;  /* 0x000044410c000986 */ /* 0x0001e2000c101924 */
[----:B------:R-:W-:-:S13]  /*47a0*/  ISETP.GT.AND P0, PT, R0, 0x8, P2 ;  /* 0x000000080000780c */ /* 0x000fda0001704270 */
[----:B0-----:R-:W-:Y:S05]  /*47b0*/  @!P0 BRA `(.L_x_58) ;  /* 0x0000000000048947 */ /* 0x001fea0003800000 */
[----:B------:R0:W5:Y:S02]  /*47c0*/  LDG.E.LTC128B R108, desc[UR36][R20.64+0x40] ;  /* 0x00004024146c7981 */ /* 0x000164000c1e1920 */
.L_x_58:
[----:B------:R-:W-:Y:S05]  /*47d0*/  BSYNC B1 ;  /* 0x0000000000017941 */ /* 0x000fea0003800000 */
.L_x_57:
        /* <DEDUP_REMOVED lines=9> */
.L_x_60:
[----:B------:R-:W-:Y:S05]  /*4870*/  BSYNC B1 ;  /* 0x0000000000017941 */ /* 0x000fea0003800000 */
.L_x_59:
        /* <DEDUP_REMOVED lines=11> */
.L_x_62:
[----:B------:R-:W-:Y:S05]  /*4930*/  BSYNC B1 ;  /* 0x0000000000017941 */ /* 0x000fea0003800000 */
.L_x_61:
        /* <DEDUP_REMOVED lines=11> */
.L_x_64:
[----:B------:R-:W-:Y:S05]  /*49f0*/  BSYNC B1 ;  /* 0x0000000000017941 */ /* 0x000fea0003800000 */
.L_x_63:
        /* <DEDUP_REMOVED lines=9> */
.L_x_66:
[----:B------:R-:W-:Y:S05]  /*4a90*/  BSYNC B1 ;  /* 0x0000000000017941 */ /* 0x000fea0003800000 */
.L_x_65:
        /* <DEDUP_REMOVED lines=9> */
.L_x_68:
[----:B------:R-:W-:Y:S05]  /*4b30*/  BSYNC B1 ;  /* 0x0000000000017941 */ /* 0x000fea0003800000 */
.L_x_67:
        /* <DEDUP_REMOVED lines=11> */
.L_x_70:
[----:B------:R-:W-:Y:S05]  /*4bf0*/  BSYNC B1 ;  /* 0x0000000000017941 */ /* 0x000fea0003800000 */
.L_x_69:
        /* <DEDUP_REMOVED lines=11> */
.L_x_72:
[----:B------:R-:W-:Y:S05]  /*4cb0*/  BSYNC B1 ;  /* 0x0000000000017941 */ /* 0x000fea0003800000 */
.L_x_71:
        /* <DEDUP_REMOVED lines=9> */
.L_x_74:
[----:B------:R-:W-:Y:S05]  /*4d50*/  BSYNC B1 ;  /* 0x0000000000017941 */ /* 0x000fea0003800000 */
.L_x_73:
        /* <DEDUP_REMOVED lines=9> */
.L_x_76:
[----:B------:R-:W-:Y:S05]  /*4df0*/  BSYNC B1 ;  /* 0x0000000000017941 */ /* 0x000fea0003800000 */
.L_x_75:
        /* <DEDUP_REMOVED lines=11> */
.L_x_78:
[----:B------:R-:W-:Y:S05]  /*4eb0*/  BSYNC B1 ;  /* 0x0000000000017941 */ /* 0x000fea0003800000 */
.L_x_77:
[----:B-----5:R-:W-:Y:S01]  /*4ec0*/  LOP3.LUT R19, R108, 0xffffe000, RZ, 0xc0, !PT ;  /* 0xffffe0006c137812 */ /* 0x020fe200078ec0ff */
[----:B------:R-:W-:Y:S01]  /*4ed0*/  BSSY B1, `(.L_x_79) ;  /* 0x0000009000017945 */ /* 0x000fe20003800000 */
[----:B------:R-:W-:-:S03]  /*4ee0*/  ISETP.GT.AND P4, PT, R3, 0x29, PT ;  /* 0x000000290300780c */ /* 0x000fc60003f84270 */
[----:B------:R-:W-:-:S04]  /*4ef0*/  FMUL R19, R19, R90 ;  /* 0x0000005a13137220 */ /* 0x000fc80000400000 */
[----:B------:R-:W-:-:S05]  /*4f00*/  FFMA R19, R76, R88, R19 ;  /* 0x000000584c137223 */ /* 0x000fca0000000013 */
[----:B------:R-:W-:-:S05]  /*4f10*/  F2FP.TF32.F32.PACK_B R19, R19 ;  /* 0x00000013ff13723e */ /* 0x000fca00024050ff */
[----:B------:R0:W-:Y:S01]  /*4f20*/  @P0 STG.E desc[UR36][R12.64+0xa0], R19 ;  /* 0x0000a0130c000986 */ /* 0x0001e2000c101924 */
[----:B------:R-:W-:-:S13]  /*4f30*/  ISETP.GT.AND P0, PT, R0, RZ, P4 ;  /* 0x000000ff0000720c */ /* 0x000fda0002704270 */
[----:B0-----:R-:W-:Y:S05]  /*4f40*/  @!P0 BRA `(.L_x_80) ;  /* 0x0000000000048947 */ /* 0x001fea0003800000 */
[----:B------:R0:W5:Y:S02]  /*4f50*/  LDG.E.LTC128B R108, desc[UR36][R6.64+0xa4] ;  /* 0x0000a424066c7981 */ /* 0x000164000c1e1920 */
.L_x_80:
[----:B------:R-:W-:Y:S05]  /*4f60*/  BSYNC B1 ;  /* 0x0000000000017941 */ /* 0x000fea0003800000 */
.L_x_79:
        /* <DEDUP_REMOVED lines=9> */
.L_x_82:
[----:B------:R-:W-:Y:S05]  /*5000*/  BSYNC B1 ;  /* 0x0000000000017941 */ /* 0x000fea0003800000 */
.L_x_81:
        /* <DEDUP_REMOVED lines=9> */
.L_x_84:
[----:B------:R-:W-:Y:S05]  /*50a0*/  BSYNC B1 ;  /* 0x0000000000017941 */ /* 0x000fea0003800000 */
.L_x_83:
        /* <DEDUP_REMOVED lines=10> */
.L_x_86:
[----:B------:R-:W-:Y:S05]  /*5150*/  BSYNC B1 ;  /* 0x0000000000017941 */ /* 0x000fea0003800000 */
.L_x_85:
        /* <DEDUP_REMOVED lines=10> */
.L_x_88:
[----:B------:R-:W-:Y:S05]  /*5200*/  BSYNC B1 ;  /* 0x0000000000017941 */ /* 0x000fea0003800000 */
.L_x_87:
        /* <DEDUP_REMOVED lines=9> */
.L_x_90:
[----:B------:R-:W-:Y:S05]  /*52a0*/  BSYNC B1 ;  /* 0x0000000000017941 */ /* 0x000fea0003800000 */
.L_x_89:
        /* <DEDUP_REMOVED lines=9> */
.L_x_92:
[----:B------:R-:W-:Y:S05]  /*5340*/  BSYNC B1 ;  /* 0x0000000000017941 */ /* 0x000fea0003800000 */
.L_x_91:
        /* <DEDUP_REMOVED lines=10> */
.L_x_94:
[----:B------:R-:W-:Y:S05]  /*53f0*/  BSYNC B1 ;  /* 0x0000000000017941 */ /* 0x000fea0003800000 */
.L_x_93:
[----:B-----5:R-:W-:Y:S01]  /*5400*/  LOP3.LUT R19, R108, 0xffffe000, RZ, 0xc0, !PT ;  /* 0xffffe0006c137812 */ /* 0x020fe200078ec0ff */
[----:B------:R-:W-:Y:S04]  /*5410*/  BSSY B1, `(.L_x_95) ;  /* 0x000000f000017945 */ /* 0x000fe80003800000 */
[----:B------:R-:W-:-:S04]  /*5420*/  FMUL R19, R19, R90 ;  /* 0x0000005a13137220 */ /* 0x000fc80000400000 */
[----:B------:R-:W-:-:S05]  /*5430*/  FFMA R69, R84, R88, R19 ;  /* 0x0000005854457223 */ /* 0x000fca0000000013 */
[----:B------:R-:W-:-:S05]  /*5440*/  F2FP.TF32.F32.PACK_B R69, R69 ;  /* 0x00000045ff45723e */ /* 0x000fca00024050ff */
[----:B------:R0:W-:Y:S01]  /*5450*/  @P0 STG.E desc[UR36][R12.64+0xe0], R69 ;  /* 0x0000e0450c000986 */ /* 0x0001e2000c101924 */
[----:B------:R-:W-:-:S05]  /*5460*/  IADD3 R18, P0, R103, R56, RZ ;  /* 0x0000003867127210 */ /* 0x000fca0007f1e0ff */
[----:B------:R-:W-:Y:S01]  /*5470*/  IMAD.X R19, R15, 0x1, R57, P0 ;  /* 0x000000010f137824 */ /* 0x000fe200000e0639 */
[----:B------:R-:W-:-:S05]  /*5480*/  IADD3 R60, P0, R103, R56, RZ ;  /* 0x00000038673c7210 */ /* 0x000fca0007f1e0ff */
[----:B------:R-:W-:Y:S01]  /*5490*/  IMAD.X R61, R15, 0x1, R57, P0 ;  /* 0x000000010f3d7824 */ /* 0x000fe200000e0639 */
[----:B------:R-:W-:-:S05]  /*54a0*/  IADD3 R14, P0, R103, R12, RZ ;  /* 0x0000000c670e7210 */ /* 0x000fca0007f1e0ff */
[----:B------:R-:W-:Y:S01]  /*54b0*/  IMAD.X R15, R15, 0x1, R13, P0 ;  /* 0x000000010f0f7824 */ /* 0x000fe200000e060d */
[----:B------:R-:W-:-:S04]  /*54c0*/  ISETP.GT.AND P0, PT, R3, 0x39, PT ;  /* 0x000000390300780c */ /* 0x000fc80003f04270 */
[----:B------:R-:W-:-:S13]  /*54d0*/  ISETP.GT.AND P3, PT, R0, RZ, P0 ;  /* 0x000000ff0000720c */ /* 0x000fda0000764270 */
[----:B0-----:R-:W-:Y:S05]  /*54e0*/  @!P3 BRA `(.L_x_96) ;  /* 0x000000000004b947 */ /* 0x001fea0003800000 */
[----:B------:R0:W5:Y:S02]  /*54f0*/  LDG.E.LTC128B R108, desc[UR36][R6.64+0xe4] ;  /* 0x0000e424066c7981 */ /* 0x000164000c1e1920 */
.L_x_96:
[----:B------:R-:W-:Y:S05]  /*5500*/  BSYNC B1 ;  /* 0x0000000000017941 */ /* 0x000fea0003800000 */
.L_x_95:
[----:B-----5:R-:W-:Y:S01]  /*5510*/  LOP3.LUT R3, R108, 0xffffe000, RZ, 0xc0, !PT ;  /* 0xffffe0006c037812 */ /* 0x020fe200078ec0ff */
[----:B------:R-:W-:Y:S04]  /*5520*/  BSSY B1, `(.L_x_97) ;  /* 0x0000008000017945 */ /* 0x000fe80003800000 */
[----:B01-3--:R-:W-:-:S04]  /*5530*/  FMUL R6, R3, R90 ;  /* 0x0000005a03067220 */ /* 0x00bfc80000400000 */
[----:B------:R-:W-:-:S05]  /*5540*/  FFMA R85, R85, R88, R6 ;  /* 0x0000005855557223 */ /* 0x000fca0000000006 */
[----:B------:R-:W-:-:S05]  /*5550*/  F2FP.TF32.F32.PACK_B R85, R85 ;  /* 0x00000055ff55723e */ /* 0x000fca00024050ff */
[----:B------:R0:W-:Y:S01]  /*5560*/  @P3 STG.E desc[UR36][R12.64+0xe4], R85 ;  /* 0x0000e4550c003986 */ /* 0x0001e2000c101924 */
[----:B------:R-:W-:-:S13]  /*5570*/  ISETP.GT.AND P3, PT, R0, 0x8, P1 ;  /* 0x000000080000780c */ /* 0x000fda0000f64270 */
[----:B0-----:R-:W-:Y:S05]  /*5580*/  @!P3 BRA `(.L_x_98) ;  /* 0x000000000004b947 */ /* 0x001fea0003800000 */
[----:B------:R0:W5:Y:S02]  /*5590*/  LDG.E.LTC128B R108, desc[UR36][R20.64+0xe0] ;  /* 0x0000e024146c7981 */ /* 0x000164000c1e1920 */
.L_x_98:
[----:B------:R-:W-:Y:S05]  /*55a0*/  BSYNC B1 ;  /* 0x0000000000017941 */ /* 0x000fea0003800000 */
.L_x_97:
[----:B-----5:R-:W-:Y:S01]  /*55b0*/  LOP3.LUT R3, R108, 0xffffe000, RZ, 0xc0, !PT ;  /* 0xffffe0006c037812 */ /* 0x020fe200078ec0ff */
[----:B------:R-:W-:Y:S04]  /*55c0*/  BSSY B1, `(.L_x_99) ;  /* 0x0000008000017945 */ /* 0x000fe80003800000 */
[----:B------:R-:W-:-:S04]  /*55d0*/  FMUL R3, R3, R90 ;  /* 0x0000005a03037220 */ /* 0x000fc80000400000 */
[----:B------:R-:W-:-:S05]  /*55e0*/  FFMA R3, R86, R88, R3 ;  /* 0x0000005856037223 */ /* 0x000fca0000000003 */
[----:B------:R-:W-:-:S05]  /*55f0*/  F2FP.TF32.F32.PACK_B R3, R3 ;  /* 0x00000003ff03723e */ /* 0x000fca00024050ff */
[----:B------:R1:W-:Y:S01]  /*5600*/  @P3 STG.E desc[UR36][R56.64+0xe0], R3 ;  /* 0x0000e00338003986 */ /* 0x0003e2000c101924 */
[----:B------:R-:W-:-:S13]  /*5610*/  ISETP.GT.AND P3, PT, R0, 0x8, P0 ;  /* 0x000000080000780c */ /* 0x000fda0000764270 */
[----:B-1----:R-:W-:Y:S05]  /*5620*/  @!P3 BRA `(.L_x_100) ;  /* 0x000000000004b947 */ /* 0x002fea0003800000 */
[----:B------:R1:W5:Y:S02]  /*5630*/  LDG.E.LTC128B R108, desc[UR36][R20.64+0xe4] ;  /* 0x0000e424146c7981 */ /* 0x000364000c1e1920 */
.L_x_100:
[----:B------:R-:W-:Y:S05]  /*5640*/  BSYNC B1 ;  /* 0x0000000000017941 */ /* 0x000fea0003800000 */
.L_x_99:
[----:B-----5:R-:W-:-:S05]  /*5650*/  LOP3.LUT R3, R108, 0xffffe000, RZ, 0xc0, !PT ;  /* 0xffffe0006c037812 */ /* 0x020fca00078ec0ff */
[----:B------:R-:W-:-:S04]  /*5660*/  FMUL R6, R3, R90 ;  /* 0x0000005a03067220 */ /* 0x000fc80000400000 */
[----:B------:R-:W-:-:S05]  /*5670*/  FFMA R87, R87, R88, R6 ;  /* 0x0000005857577223 */ /* 0x000fca0000000006 */
[----:B------:R-:W-:-:S05]  /*5680*/  F2FP.TF32.F32.PACK_B R87, R87 ;  /* 0x00000057ff57723e */ /* 0x000fca00024050ff */
[----:B------:R3:W-:Y:S01]  /*5690*/  @P3 STG.E desc[UR36][R56.64+0xe4], R87 ;  /* 0x0000e45738003986 */ /* 0x0007e2000c101924 */
[----:B------:R-:W-:-:S13]  /*56a0*/  ISETP.GT.AND P3, PT, R0, 0x80, P5 ;  /* 0x000000800000780c */ /* 0x000fda0002f64270 */
[----:B------:R-:W2:Y:S01]  /*56b0*/  @P3 LDG.E.LTC128B R108, desc[UR36][R58.64] ;  /* 0x000000243a6c3981 */ /* 0x000ea2000c1e1920 */
[----:B------:R-:W-:Y:S01]  /*56c0*/  BSSY B1, `(.L_x_101) ;  /* 0x000000a000017945 */ /* 0x000fe20003800000 */
[----:B--2---:R-:W-:-:S05]  /*56d0*/  LOP3.LUT R3, R108, 0xffffe000, RZ, 0xc0, !PT ;  /* 0xffffe0006c037812 */ /* 0x004fca00078ec0ff */
[----:B------:R-:W-:-:S04]  /*56e0*/  FMUL R3, R3, R90 ;  /* 0x0000005a03037220 */ /* 0x000fc80000400000 */
[----:B------:R-:W-:-:S05]  /*56f0*/  FFMA R3, R24, R88, R3 ;  /* 0x0000005818037223 */ /* 0x000fca0000000003 */
[----:B------:R-:W-:-:S05]  /*5700*/  F2FP.TF32.F32.PACK_B R3, R3 ;  /* 0x00000003ff03723e */ /* 0x000fca00024050ff */
[----:B------:R3:W-:Y:S01]  /*5710*/  @P3 STG.E desc[UR36][R14.64], R3 ;  /* 0x000000030e003986 */ /* 0x0007e2000c101924 */
[----:B------:R-:W-:-:S04]  /*5720*/  ISETP.NE.AND P3, PT, R114, RZ, PT ;  /* 0x000000ff7200720c */ /* 0x000fc80003f65270 */
[----:B------:R-:W-:-:S13]  /*5730*/  ISETP.GT.AND P3, PT, R0, 0x80, P3 ;  /* 0x000000800000780c */ /* 0x000fda0001f64270 */
[----:B---3--:R-:W-:Y:S05]  /*5740*/  @!P3 BRA `(.L_x_102) ;  /* 0x000000000004b947 */ /* 0x008fea0003800000 */
[----:B------:R2:W5:Y:S02]  /*5750*/  LDG.E.LTC128B R108, desc[UR36][R16.64+0x4] ;  /* 0x00000424106c7981 */ /* 0x000564000c1e1920 */
.L_x_102:
[----:B------:R-:W-:Y:S05]  /*5760*/  BSYNC B1 ;  /* 0x0000000000017941 */ /* 0x000fea0003800000 */
.L_x_101:
[----:B-----5:R-:W-:Y:S01]  /*5770*/  LOP3.LUT R3, R108, 0xffffe000, RZ, 0xc0, !PT ;  /* 0xffffe0006c037812 */ /* 0x020fe200078ec0ff */
[----:B------:R-:W-:Y:S01]  /*5780*/  @P3 IMAD.MOV.U32 R7, RZ, RZ, R15 ;  /* 0x000000ffff073224 */ /* 0x000fe200078e000f */
[----:B------:R-:W-:Y:S01]  /*5790*/  ISETP.GT.AND P5, PT, R0, 0x88, P5 ;  /* 0x000000880000780c */ /* 0x000fe20002fa4270 */
[----:B------:R-:W-:Y:S02]  /*57a0*/  BSSY B1, `(.L_x_103) ;  /* 0x0000008000017945 */ /* 0x000fe40003800000 */
[----:B------:R-:W-:-:S04]  /*57b0*/  FMUL R6, R3, R90 ;  /* 0x0000005a03067220 */ /* 0x000fc80000400000 */
[----:B------:R-:W-:Y:S01]  /*57c0*/  FFMA R25, R25, R88, R6 ;  /* 0x0000005819197223 */ /* 0x000fe20000000006 */
[----:B------:R-:W-:-:S04]  /*57d0*/  @P3 IMAD.MOV.U32 R6, RZ, RZ, R14 ;  /* 0x000000ffff063224 */ /* 0x000fc800078e000e */
[----:B------:R-:W-:-:S05]  /*57e0*/  F2FP.TF32.F32.PACK_B R25, R25 ;  /* 0x00000019ff19723e */ /* 0x000fca00024050ff */
[----:B------:R3:W-:Y:S01]  /*57f0*/  @P3 STG.E desc[UR36][R6.64+0x4], R25 ;  /* 0x0000041906003986 */ /* 0x0007e2000c101924 */
[----:B------:R-:W-:Y:S05]  /*5800*/  @!P5 BRA `(.L_x_104) ;  /* 0x000000000004d947 */ /* 0x000fea0003800000 */
[----:B------:R0:W5:Y:S02]  /*5810*/  LDG.E.LTC128B R108, desc[UR36][R8.64] ;  /* 0x00000024086c7981 */ /* 0x000164000c1e1920 */
.L_x_104:
[----:B------:R-:W-:Y:S05]  /*5820*/  BSYNC B1 ;  /* 0x0000000000017941 */ /* 0x000fea0003800000 */
.L_x_103:
[----:B-----5:R-:W-:Y:S01]  /*5830*/  LOP3.LUT R3, R108, 0xffffe000, RZ, 0xc0, !PT ;  /* 0xffffe0006c037812 */ /* 0x020fe200078ec0ff */
[----:B------:R-:W-:Y:S01]  /*5840*/  BSSY B1, `(.L_x_105) ;  /* 0x0000009000017945 */ /* 0x000fe20003800000 */
[----:B------:R-:W-:-:S03]  /*5850*/  ISETP.NE.AND P3, PT, R114, RZ, PT ;  /* 0x000000ff7200720c */ /* 0x000fc60003f65270 */
[----:B------:R-:W-:Y:S01]  /*5860*/  FMUL R3, R3, R90 ;  /* 0x0000005a03037220 */ /* 0x000fe20000400000 */
[----:B------:R-:W-:-:S03]  /*5870*/  ISETP.GT.AND P3, PT, R0, 0x88, P3 ;  /* 0x000000880000780c */ /* 0x000fc60001f64270 */
[----:B------:R-:W-:-:S05]  /*5880*/  FFMA R3, R26, R88, R3 ;  /* 0x000000581a037223 */ /* 0x000fca0000000003 */
[----:B------:R-:W-:-:S05]  /*5890*/  F2FP.TF32.F32.PACK_B R3, R3 ;  /* 0x00000003ff03723e */ /* 0x000fca00024050ff */
[----:B------:R0:W-:Y:S01]  /*58a0*/  @P5 STG.E desc[UR36][R18.64], R3 ;  /* 0x0000000312005986 */ /* 0x0001e2000c101924 */
[----:B------:R-:W-:Y:S05]  /*58b0*/  @!P3 BRA `(.L_x_106) ;  /* 0x000000000004b947 */ /* 0x000fea0003800000 */
[----:B------:R0:W5:Y:S02]  /*58c0*/  LDG.E.LTC128B R108, desc[UR36][R10.64+0x4] ;  /* 0x000004240a6c7981 */ /* 0x000164000c1e1920 */
.L_x_106:
[----:B------:R-:W-:Y:S05]  /*58d0*/  BSYNC B1 ;  /* 0x0000000000017941 */ /* 0x000fea0003800000 */
.L_x_105:
[----:B0----5:R-:W-:Y:S01]  /*58e0*/  LOP3.LUT R3, R108, 0xffffe000, RZ, 0xc0, !PT ;  /* 0xffffe0006c037812 */ /* 0x021fe200078ec0ff */
[----:B------:R-:W-:Y:S01]  /*58f0*/  BSSY B1, `(.L_x_107) ;  /* 0x0000009000017945 */ /* 0x000fe20003800000 */
[----:B------:R-:W-:-:S03]  /*5900*/  ISETP.NE.AND P5, PT, R112, RZ, PT ;  /* 0x000000ff7000720c */ /* 0x000fc60003fa5270 */
[----:B---3--:R-:W-:-:S04]  /*5910*/  FMUL R6, R3, R90 ;  /* 0x0000005a03067220 */ /* 0x008fc80000400000 */
[----:B------:R-:W-:-:S05]  /*5920*/  FFMA R27, R27, R88, R6 ;  /* 0x000000581b1b7223 */ /* 0x000fca0000000006 */
[----:B------:R-:W-:-:S05]  /*5930*/  F2FP.TF32.F32.PACK_B R27, R27 ;  /* 0x0000001bff1b723e */ /* 0x000fca00024050ff */
[----:B------:R0:W-:Y:S01]  /*5940*/  @P3 STG.E desc[UR36][R60.64+0x4], R27 ;  /* 0x0000041b3c003986 */ /* 0x0001e2000c101924 */
[----:B------:R-:W-:-:S13]  /*5950*/  ISETP.GT.AND P3, PT, R0, 0x80, P5 ;  /* 0x000000800000780c */ /* 0x000fda0002f64270 */
[----:B0-----:R-:W-:Y:S05]  /*5960*/  @!P3 BRA `(.L_x_108) ;  /* 0x000000000004b947 */ /* 0x001fea0003800000 */
[----:B------:R0:W5:Y:S02]  /*5970*/  LDG.E.LTC128B R108, desc[UR36][R16.64+0x20] ;  /* 0x00002024106c7981 */ /* 0x000164000c1e1920 */
.L_x_108:
[----:B------:R-:W-:Y:S05]  /*5980*/  BSYNC B1 ;  /* 0x0000000000017941 */ /* 0x000fea0003800000 */
.L_x_107:
[----:B-----5:R-:W-:Y:S01]  /*5990*/  LOP3.LUT R3, R108, 0xffffe000, RZ, 0xc0, !PT ;  /* 0xffffe0006c037812 */ /* 0x020fe200078ec0ff */
[----:B------:R-:W-:Y:S01]  /*59a0*/  @P3 IMAD.MOV.U32 R6, RZ, RZ, R14 ;  /* 0x000000ffff063224 */ /* 0x000fe200078e000e */
[----:B------:R-:W-:Y:S01]  /*59b0*/  ISETP.NE.AND P5, PT, R113, RZ, PT ;  /* 0x000000ff7100720c */ /* 0x000fe20003fa5270 */
[----:B------:R-:W-:Y:S01]  /*59c0*/  @P3 IMAD.MOV.U32 R7, RZ, RZ, R15 ;  /* 0x000000ffff073224 */ /* 0x000fe200078e000f */
[----:B------:R-:W-:Y:S01]  /*59d0*/  BSSY B1, `(.L_x_109) ;  /* 0x0000008000017945 */ /* 0x000fe20003800000 */
[----:B------:R-:W-:-:S04]  /*59e0*/  FMUL R3, R3, R90 ;  /* 0x0000005a03037220 */ /* 0x000fc80000400000 */
[----:B------:R-:W-:-:S05]  /*59f0*/  FFMA R3, R28, R88, R3 ;  /* 0x000000581c037223 */ /* 0x000fca0000000003 */
[----:B------:R-:W-:-:S05]  /*5a00*/  F2FP.TF32.F32.PACK_B R3, R3 ;  /* 0x00000003ff03723e */ /* 0x000fca00024050ff */
[----:B------:R3:W-:Y:S01]  /*5a10*/  @P3 STG.E desc[UR36][R6.64+0x20], R3 ;  /* 0x0000200306003986 */ /* 0x0007e2000c101924 */
[----:B------:R-:W-:-:S13]  /*5a20*/  ISETP.GT.AND P3, PT, R0, 0x80, P5 ;  /* 0x000000800000780c */ /* 0x000fda0002f64270 */
[----:B---3--:R-:W-:Y:S05]  /*5a30*/  @!P3 BRA `(.L_x_110) ;  /* 0x000000000004b947 */ /* 0x008fea0003800000 */
[----:B------:R3:W5:Y:S02]  /*5a40*/  LDG.E.LTC128B R108, desc[UR36][R16.64+0x24] ;  /* 0x00002424106c7981 */ /* 0x000764000c1e1920 */
.L_x_110:
[----:B------:R-:W-:Y:S05]  /*5a50*/  BSYNC B1 ;  /* 0x0000000000017941 */ /* 0x000fea0003800000 */
.L_x_109:
[----:B-----5:R-:W-:Y:S01]  /*5a60*/  LOP3.LUT R3, R108, 0xffffe000, RZ, 0xc0, !PT ;  /* 0xffffe0006c037812 */ /* 0x020fe200078ec0ff */
[----:B------:R-:W-:Y:S01]  /*5a70*/  @P3 IMAD.MOV.U32 R7, RZ, RZ, R15 ;  /* 0x000000ffff073224 */ /* 0x000fe200078e000f */
[----:B------:R-:W-:Y:S03]  /*5a80*/  BSSY B1, `(.L_x_111) ;  /* 0x000000a000017945 */ /* 0x000fe60003800000 */
[----:B------:R-:W-:-:S04]  /*5a90*/  FMUL R6, R3, R90 ;  /* 0x0000005a03067220 */ /* 0x000fc80000400000 */
[----:B------:R-:W-:Y:S01]  /*5aa0*/  FFMA R29, R29, R88, R6 ;  /* 0x000000581d1d7223 */ /* 0x000fe20000000006 */
[----:B------:R-:W-:-:S04]  /*5ab0*/  @P3 IMAD.MOV.U32 R6, RZ, RZ, R14 ;  /* 0x000000ffff063224 */ /* 0x000fc800078e000e */
[----:B------:R-:W-:-:S05]  /*5ac0*/  F2FP.TF32.F32.PACK_B R29, R29 ;  /* 0x0000001dff1d723e */ /* 0x000fca00024050ff */
[----:B------:R0:W-:Y:S01]  /*5ad0*/  @P3 STG.E desc[UR36][R6.64+0x24], R29 ;  /* 0x0000241d06003986 */ /* 0x0001e2000c101924 */
[----:B------:R-:W-:-:S04]  /*5ae0*/  ISETP.NE.AND P3, PT, R112, RZ, PT ;  /* 0x000000ff7000720c */ /* 0x000fc80003f65270 */
[----:B------:R-:W-:-:S13]  /*5af0*/  ISETP.GT.AND P3, PT, R0, 0x88, P3 ;  /* 0x000000880000780c */ /* 0x000fda0001f64270 */
[----:B0-----:R-:W-:Y:S05]  /*5b00*/  @!P3 BRA `(.L_x_112) ;  /* 0x000000000004b947 */ /* 0x001fea0003800000 */
[----:B------:R0:W5:Y:S02]  /*5b10*/  LDG.E.LTC128B R108, desc[UR36][R10.64+0x20] ;  /* 0x000020240a6c7981 */ /* 0x000164000c1e1920 */
.L_x_112:
[----:B------:R-:W-:Y:S05]  /*5b20*/  BSYNC B1 ;  /* 0x0000000000017941 */ /* 0x000fea0003800000 */
.L_x_111:
        /* <DEDUP_REMOVED lines=9> */
.L_x_114:
[----:B------:R-:W-:Y:S05]  /*5bc0*/  BSYNC B1 ;  /* 0x0000000000017941 */ /* 0x000fea0003800000 */
.L_x_113:
[----:B-----5:R-:W-:Y:S01]  /*5bd0*/  LOP3.LUT R3, R108, 0xffffe000, RZ, 0xc0, !PT ;  /* 0xffffe0006c037812 */ /* 0x020fe200078ec0ff */
[----:B------:R-:W-:Y:S01]  /*5be0*/  BSSY B1, `(.L_x_115) ;  /* 0x0000009000017945 */ /* 0x000fe20003800000 */
[----:B------:R-:W-:-:S03]  /*5bf0*/  ISETP.NE.AND P5, PT, R62, RZ, PT ;  /* 0x000000ff3e00720c */ /* 0x000fc60003fa5270 */
[----:B------:R-:W-:-:S04]  /*5c00*/  FMUL R6, R3, R90 ;  /* 0x0000005a03067220 */ /* 0x000fc80000400000 */
[----:B------:R-:W-:-:S05]  /*5c10*/  FFMA R31, R31, R88, R6 ;  /* 0x000000581f1f7223 */ /* 0x000fca0000000006 */
[----:B------:R-:W-:-:S05]  /*5c20*/  F2FP.TF32.F32.PACK_B R31, R31 ;  /* 0x0000001fff1f723e */ /* 0x000fca00024050ff */
[----:B------:R0:W-:Y:S01]  /*5c30*/  @P3 STG.E desc[UR36][R4.64+0x24], R31 ;  /* 0x0000241f04003986 */ /* 0x0001e2000c101924 */
[----:B------:R-:W-:-:S13]  /*5c40*/  ISETP.GT.AND P3, PT, R0, 0x80, P5 ;  /* 0x000000800000780c */ /* 0x000fda0002f64270 */
[----:B0-----:R-:W-:Y:S05]  /*5c50*/  @!P3 BRA `(.L_x_116) ;  /* 0x000000000004b947 */ /* 0x001fea0003800000 */
[----:B------:R0:W5:Y:S02]  /*5c60*/  LDG.E.LTC128B R108, desc[UR36][R16.64+0x40] ;  /* 0x00004024106c7981 */ /* 0x000164000c1e1920 */
.L_x_116:
[----:B------:R-:W-:Y:S05]  /*5c70*/  BSYNC B1 ;  /* 0x0000000000017941 */ /* 0x000fea0003800000 */
.L_x_115:
        /* <DEDUP_REMOVED lines=10> */
[----:B0-----:R-:W-:Y:S05]  /*5d20*/  @!P3 BRA `(.L_x_118) ;  /* 0x000000000004b947 */ /* 0x001fea0003800000 */
[----:B------:R0:W5:Y:S02]  /*5d30*/  LDG.E.LTC128B R108, desc[UR36][R16.64+0x44] ;  /* 0x00004424106c7981 */ /* 0x000164000c1e1920 */
.L_x_118:
[----:B------:R-:W-:Y:S05]  /*5d40*/  BSYNC B1 ;  /* 0x0000000000017941 */ /* 0x000fea0003800000 */
.L_x_117:
        /* <DEDUP_REMOVED lines=12> */
.L_x_120:
[----:B------:R-:W-:Y:S05]  /*5e10*/  BSYNC B1 ;  /* 0x0000000000017941 */ /* 0x000fea0003800000 */
.L_x_119:
        /* <DEDUP_REMOVED lines=9> */
.L_x_122:
[----:B------:R-:W-:Y:S05]  /*5eb0*/  BSYNC B1 ;  /* 0x0000000000017941 */ /* 0x000fea0003800000 */
.L_x_121:
        /* <DEDUP_REMOVED lines=10> */
.L_x_124:
[----:B------:R-:W-:Y:S05]  /*5f60*/  BSYNC B1 ;  /* 0x0000000000017941 */ /* 0x000fea0003800000 */
.L_x_123:
        /* <DEDUP_REMOVED lines=12> */
.L_x_126:
[----:B------:R-:W-:Y:S05]  /*6030*/  BSYNC B1 ;  /* 0x0000000000017941 */ /* 0x000fea0003800000 */
.L_x_125:
        /* <DEDUP_REMOVED lines=12> */
.L_x_128:
[----:B------:R-:W-:Y:S05]  /*6100*/  BSYNC B1 ;  /* 0x0000000000017941 */ /* 0x000fea0003800000 */
.L_x_127:
        /* <DEDUP_REMOVED lines=9> */
.L_x_130:
[----:B------:R-:W-:Y:S05]  /*61a0*/  BSYNC B1 ;  /* 0x0000000000017941 */ /* 0x000fea0003800000 */
.L_x_129:
        /* <DEDUP_REMOVED lines=10> */
.L_x_132:
[----:B------:R-:W-:Y:S05]  /*6250*/  BSYNC B1 ;  /* 0x0000000000017941 */ /* 0x000fea0003800000 */
.L_x_131:
        /* <DEDUP_REMOVED lines=12> */
.L_x_134:
[----:B------:R-:W-:Y:S05]  /*6320*/  BSYNC B1 ;  /* 0x0000000000017941 */ /* 0x000fea0003800000 */
.L_x_133:
        /* <DEDUP_REMOVED lines=12> */
.L_x_136:
[----:B------:R-:W-:Y:S05]  /*63f0*/  BSYNC B1 ;  /* 0x0000000000017941 */ /* 0x000fea0003800000 */
.L_x_135:
        /* <DEDUP_REMOVED lines=9> */
.L_x_138:
[----:B------:R-:W-:Y:S05]  /*6490*/  BSYNC B1 ;  /* 0x0000000000017941 */ /* 0x000fea0003800000 */
.L_x_137:
        /* <DEDUP_REMOVED lines=10> */
.L_x_140:
[----:B------:R-:W-:Y:S05]  /*6540*/  BSYNC B1 ;  /* 0x0000000000017941 */ /* 0x000fea0003800000 */
.L_x_139:
[----:B-----5:R-:W-:Y:S01]  /*6550*/  LOP3.LUT R3, R108, 0xffffe000, RZ, 0xc0, !PT ;  /* 0xffffe0006c037812 */ /* 0x020fe200078ec0ff */
[----:B------:R-:W-:Y:S01]  /*6560*/  @P3 IMAD.MOV.U32 R6, RZ, RZ, R14 ;  /* 0x000000ffff063224 */ /* 0x000fe200078e000e */
[----:B------:R-:W-:Y:S01]  /*6570*/  BSSY B1, `(.L_x_141) ;  /* 0x0000009000017945 */ /* 0x000fe20003800000 */
[----:B------:R-:W-:Y:S02]  /*6580*/  @P3 IMAD.MOV.U32 R7, RZ, RZ, R15 ;  /* 0x000000ffff073224 */ /* 0x000fe400078e000f */
[----:B------:R-:W-:-:S04]  /*6590*/  FMUL R3, R3, R90 ;  /* 0x0000005a03037220 */ /* 0x000fc80000400000 */
[----:B------:R-:W-:-:S05]  /*65a0*/  FFMA R3, R44, R88, R3 ;  /* 0x000000582c037223 */ /* 0x000fca0000000003 */
[----:B------:R-:W-:-:S05]  /*65b0*/  F2FP.TF32.F32.PACK_B R3, R3 ;  /* 0x00000003ff03723e */ /* 0x000fca00024050ff */
[----:B------:R0:W-:Y:S01]  /*65c0*/  @P3 STG.E desc[UR36][R6.64+0xa0], R3 ;  /* 0x0000a00306003986 */ /* 0x0001e2000c101924 */
[----:B------:R-:W-:-:S13]  /*65d0*/  ISETP.GT.AND P3, PT, R0, 0x80, P4 ;  /* 0x000000800000780c */ /* 0x000fda0002764270 */
[----:B0-----:R-:W-:Y:S05]  /*65e0*/  @!P3 BRA `(.L_x_142) ;  /* 0x000000000004b947 */ /* 0x001fea0003800000 */
[----:B------:R0:W5:Y:S02]  /*65f0*/  LDG.E.LTC128B R108, desc[UR36][R16.64+0xa4] ;  /* 0x0000a424106c7981 */ /* 0x000164000c1e1920 */
.L_x_142:
[----:B------:R-:W-:Y:S05]  /*6600*/  BSYNC B1 ;  /* 0x0000000000017941 */ /* 0x000fea0003800000 */
.L_x_141:
        /* <DEDUP_REMOVED lines=8> */
[----:B------:R-:W-:-:S13]  /*6690*/  ISETP.GT.AND P3, PT, R0, 0x88, P5 ;  /* 0x000000880000780c */ /* 0x000fda0002f64270 */
[----:B0-----:R-:W-:Y:S05]  /*66a0*/  @!P3 BRA `(.L_x_144) ;  /* 0x000000000004b947 */ /* 0x001fea0003800000 */
[----:B------:R0:W5:Y:S02]  /*66b0*/  LDG.E.LTC128B R108, desc[UR36][R10.64+0xa0] ;  /* 0x0000a0240a6c7981 */ /* 0x000164000c1e1920 */
.L_x_144:
[----:B------:R-:W-:Y:S05]  /*66c0*/  BSYNC B1 ;  /* 0x0000000000017941 */ /* 0x000fea0003800000 */
.L_x_143:
        /* <DEDUP_REMOVED lines=9> */
.L_x_146:
[----:B------:R-:W-:Y:S05]  /*6760*/  BSYNC B1 ;  /* 0x0000000000017941 */ /* 0x000fea0003800000 */
.L_x_145:
        /* <DEDUP_REMOVED lines=9> */
.L_x_148:
[----:B------:R-:W-:Y:S05]  /*6800*/  BSYNC B1 ;  /* 0x0000000000017941 */ /* 0x000fea0003800000 */
.L_x_147:
        /* <DEDUP_REMOVED lines=11> */
.L_x_150:
[----:B------:R-:W-:Y:S05]  /*68c0*/  BSYNC B1 ;  /* 0x0000000000017941 */ /* 0x000fea0003800000 */
.L_x_149:
        /* <DEDUP_REMOVED lines=11> */
.L_x_152:
[----:B------:R-:W-:Y:S05]  /*6980*/  BSYNC B1 ;  /* 0x0000000000017941 */ /* 0x000fea0003800000 */
.L_x_151:
[----:B-----5:R-:W-:Y:S01]  /*6990*/  LOP3.LUT R3, R108, 0xffffe000, RZ, 0xc0, !PT ;  /* 0xffffe0006c037812 */ /* 0x020fe200078ec0ff */
[----:B------:R-:W-:Y:S01]  /*69a0*/  BSSY B1, `(.L_x_153) ;  /* 0x0000008000017945 */ /* 0x000fe20003800000 */
[----:B------:R-:W-:-:S03]  /*69b0*/  ISETP.GT.AND P2, PT, R0, 0x88, P2 ;  /* 0x000000880000780c */ /* 0x000fc60001744270 */
[----:B------:R-:W-:-:S04]  /*69c0*/  FMUL R3, R3, R90 ;  /* 0x0000005a03037220 */ /* 0x000fc80000400000 */
[----:B------:R-:W-:-:S05]  /*69d0*/  FFMA R3, R50, R88, R3 ;  /* 0x0000005832037223 */ /* 0x000fca0000000003 */
[----:B------:R-:W-:-:S05]  /*69e0*/  F2FP.TF32.F32.PACK_B R3, R3 ;  /* 0x00000003ff03723e */ /* 0x000fca00024050ff */
[----:B------:R0:W-:Y:S01]  /*69f0*/  @P6 STG.E desc[UR36][R4.64+0xc0], R3 ;  /* 0x0000c00304006986 */ /* 0x0001e2000c101924 */
[----:B------:R-:W-:Y:S05]  /*6a00*/  @!P2 BRA `(.L_x_154) ;  /* 0x000000000004a947 */ /* 0x000fea0003800000 */
[----:B------:R0:W5:Y:S02]  /*6a10*/  LDG.E.LTC128B R108, desc[UR36][R10.64+0xc4] ;  /* 0x0000c4240a6c7981 */ /* 0x000164000c1e1920 */
.L_x_154:
[----:B------:R-:W-:Y:S05]  /*6a20*/  BSYNC B1 ;  /* 0x0000000000017941 */ /* 0x000fea0003800000 */
.L_x_153:
[----:B0----5:R-:W-:Y:S01]  /*6a30*/  LOP3.LUT R3, R108, 0xffffe000, RZ, 0xc0, !PT ;  /* 0xffffe0006c037812 */ /* 0x021fe200078ec0ff */
        /* <DEDUP_REMOVED lines=8> */
.L_x_156:
[----:B------:R-:W-:Y:S05]  /*6ac0*/  BSYNC B1 ;  /* 0x0000000000017941 */ /* 0x000fea0003800000 */
.L_x_155:
[----:B-----5:R-:W-:Y:S01]  /*6ad0*/  LOP3.LUT R3, R108, 0xffffe000, RZ, 0xc0, !PT ;  /* 0xffffe0006c037812 */ /* 0x020fe200078ec0ff */
[----:B------:R-:W-:Y:S01]  /*6ae0*/  @P3 IMAD.MOV.U32 R6, RZ, RZ, R14 ;  /* 0x000000ffff063224 */ /* 0x000fe200078e000e */
[----:B------:R-:W-:Y:S01]  /*6af0*/  ISETP.GT.AND P2, PT, R0, 0x80, P0 ;  /* 0x000000800000780c */ /* 0x000fe20000744270 */
[----:B------:R-:W-:Y:S01]  /*6b00*/  @P3 IMAD.MOV.U32 R7, RZ, RZ, R15 ;  /* 0x000000ffff073224 */ /* 0x000fe200078e000f */
[----:B------:R-:W-:Y:S01]  /*6b10*/  BSSY B1, `(.L_x_157) ;  /* 0x0000007000017945 */ /* 0x000fe20003800000 */
[----:B------:R-:W-:-:S04]  /*6b20*/  FMUL R3, R3, R90 ;  /* 0x0000005a03037220 */ /* 0x000fc80000400000 */
[----:B------:R-:W-:-:S05]  /*6b30*/  FFMA R3, R52, R88, R3 ;  /* 0x0000005834037223 */ /* 0x000fca0000000003 */
[----:B------:R-:W-:-:S05]  /*6b40*/  F2FP.TF32.F32.PACK_B R3, R3 ;  /* 0x00000003ff03723e */ /* 0x000fca00024050ff */
[----:B------:R0:W-:Y:S01]  /*6b50*/  @P3 STG.E desc[UR36][R6.64+0xe0], R3 ;  /* 0x0000e00306003986 */ /* 0x0001e2000c101924 */
[----:B------:R-:W-:Y:S05]  /*6b60*/  @!P2 BRA `(.L_x_158) ;  /* 0x000000000004a947 */ /* 0x000fea0003800000 */
[----:B------:R0:W5:Y:S02]  /*6b70*/  LDG.E.LTC128B R108, desc[UR36][R16.64+0xe4] ;  /* 0x0000e424106c7981 */ /* 0x000164000c1e1920 */
.L_x_158:
[----:B------:R-:W-:Y:S05]  /*6b80*/  BSYNC B1 ;  /* 0x0000000000017941 */ /* 0x000fea0003800000 */
.L_x_157:
        /* <DEDUP_REMOVED lines=9> */
.L_x_160:
[----:B------:R-:W-:Y:S05]  /*6c20*/  BSYNC B1 ;  /* 0x0000000000017941 */ /* 0x000fea0003800000 */
.L_x_159:
        /* <DEDUP_REMOVED lines=9> */
.L_x_162:
[----:B------:R-:W-:Y:S05]  /*6cc0*/  BSYNC B1 ;  /* 0x0000000000017941 */ /* 0x000fea0003800000 */
.L_x_161:
[----:B------:R-:W-:Y:S05]  /*6cd0*/  @!P0 BRA `(.L_x_163) ;  /* 0x0000001400488947 */ /* 0x000fea0003800000 */
[----:B0----5:R-:W-:-:S05]  /*6ce0*/  LOP3.LUT R3, R108, 0xffffe000, RZ, 0xc0, !PT ;  /* 0xffffe0006c037812 */ /* 0x021fca00078ec0ff */
[----:B------:R-:W-:-:S04]  /*6cf0*/  FMUL R0, R3, R90 ;  /* 0x0000005a03007220 */ /* 0x000fc80000400000 */
[----:B------:R-:W-:-:S05]  /*6d00*/  FFMA R55, R55, R88, R0 ;  /* 0x0000005837377223 */ /* 0x000fca0000000000 */
[----:B------:R-:W-:-:S05]  /*6d10*/  F2FP.TF32.F32.PACK_B R55, R55 ;  /* 0x00000037ff37723e */ /* 0x000fca00024050ff */
[----:B------:R0:W-:Y:S01]  /*6d20*/  STG.E desc[UR36][R4.64+0xe4], R55 ;  /* 0x0000e43704007986 */ /* 0x0001e2000c101924 */
[----:B------:R-:W-:Y:S05]  /*6d30*/  BRA `(.L_x_163) ;  /* 0x0000001400307947 */ /* 0x000fea0003800000 */
.L_x_40:
[----:B------:R-:W-:Y:S01]  /*6d40*/  ISETP.GT.AND P4, PT, R3, 0x1, PT ;  /* 0x000000010300780c */ /* 0x000fe20003f84270 */
[----:B------:R-:W-:Y:S01]  /*6d50*/  ULDC.64 UR4, c[0x0][0x5c0] ;  /* 0x0001700000047ab9 */ /* 0x000fe20000000a00 */
[-C--:B------:R-:W-:Y:S01]  /*6d60*/  FMUL R5, R56, R88.reuse ;  /* 0x0000005838057220 */ /* 0x080fe20000400000 */
[----:B------:R-:W-:Y:S01]  /*6d70*/  LEA R6, P2, R20, UR4, 0x2 ;  /* 0x0000000414067c11 */ /* 0x000fe2000f8410ff */
[-C--:B------:R-:W-:Y:S01]  /*6d80*/  FMUL R57, R57, R88.reuse ;  /* 0x0000005839397220 */ /* 0x080fe20000400000 */
[----:B------:R-:W-:Y:S01]  /*6d90*/  ISETP.GT.AND P1, PT, R0, RZ, P4 ;  /* 0x000000ff0000720c */ /* 0x000fe20002724270 */
[----:B------:R-:W-:Y:S01]  /*6da0*/  IMAD.SHL.U32 R15, R96, 0x4, RZ ;  /* 0x00000004600f7824 */ /* 0x000fe200078e00ff */
[----:B------:R-:W-:Y:S01]  /*6db0*/  LEA.HI.X R7, R20, UR5, R111, 0x2, P2 ;  /* 0x0000000514077c11 */ /* 0x000fe200090f146f */
[----:B------:R-:W-:Y:S01]  /*6dc0*/  IMAD.SHL.U32 R21, R97, 0x4, RZ ;  /* 0x0000000461157824 */ /* 0x000fe200078e00ff */
[----:B------:R-:W-:Y:S01]  /*6dd0*/  F2FP.TF32.F32.PACK_B R5, R5 ;  /* 0x00000005ff05723e */ /* 0x000fe200024050ff */
[-C--:B------:R-:W-:Y:S01]  /*6de0*/  FMUL R11, R58, R88.reuse ;  /* 0x000000583a0b7220 */ /* 0x080fe20000400000 */
[----:B------:R-:W-:Y:S01]  /*6df0*/  F2FP.TF32.F32.PACK_B R57, R57 ;  /* 0x00000039ff39723e */ /* 0x000fe200024050ff */
[-C--:B------:R-:W-:Y:S01]  /*6e00*/  FMUL R59, R59, R88.reuse ;  /* 0x000000583b3b7220 */ /* 0x080fe20000400000 */
[----:B------:R-:W-:Y:S01]  /*6e10*/  SHF.L.U64.HI R13, R96, 0x2, R99 ;  /* 0x00000002600d7819 */ /* 0x000fe20000010263 */
[----:B------:R0:W-:Y:S01]  /*6e20*/  @P0 STG.E desc[UR36][R6.64], R5 ;  /* 0x0000000506000986 */ /* 0x0001e2000c101924 */
[C---:B------:R-:W-:Y:S01]  /*6e30*/  ISETP.GT.AND P0, PT, R0.reuse, 0x8, P5 ;  /* 0x000000080000780c */ /* 0x040fe20002f04270 */
[----:B------:R-:W-:Y:S01]  /*6e40*/  FMUL R61, R61, R88 ;  /* 0x000000583d3d7220 */ /* 0x000fe20000400000 */
[----:B------:R-:W-:Y:S01]  /*6e50*/  SHF.L.U64.HI R19, R97, 0x2, R98 ;  /* 0x0000000261137819 */ /* 0x000fe20000010262 */
[----:B------:R-:W-:Y:S01]  /*6e60*/  @P1 STG.E desc[UR36][R6.64+0x4], R57 ;  /* 0x0000043906001986 */ /* 0x000fe2000c101924 */
[----:B------:R-:W-:Y:S01]  /*6e70*/  IADD3 R8, P1, R15, R6, RZ ;  /* 0x000000060f087210 */ /* 0x000fe20007f3e0ff */
[-C--:B------:R-:W-:Y:S01]  /*6e80*/  FMUL R63, R63, R88.reuse ;  /* 0x000000583f3f7220 */ /* 0x080fe20000400000 */
[----:B------:R-:W-:Y:S01]  /*6e90*/  F2FP.TF32.F32.PACK_B R11, R11 ;  /* 0x0000000bff0b723e */ /* 0x000fe200024050ff */
[----:B------:R-:W-:Y:S01]  /*6ea0*/  FMUL R65, R65, R88 ;  /* 0x0000005841417220 */ /* 0x000fe20000400000 */
[----:B------:R-:W-:Y:S01]  /*6eb0*/  ISETP.GT.AND P3, PT, R3, 0x8, PT ;  /* 0x000000080300780c */ /* 0x000fe20003f64270 */
[----:B------:R-:W-:Y:S01]  /*6ec0*/  IMAD.X R9, R13, 0x1, R7, P1 ;  /* 0x000000010d097824 */ /* 0x000fe200008e0607 */
[----:B------:R-:W-:Y:S01]  /*6ed0*/  IADD3 R4, P1, P2, R21, R6, R15 ;  /* 0x0000000615047210 */ /* 0x000fe20007a3e00f */
[-C--:B------:R-:W-:Y:S01]  /*6ee0*/  FMUL R67, R67, R88.reuse ;  /* 0x0000005843437220 */ /* 0x080fe20000400000 */
[----:B------:R-:W-:Y:S01]  /*6ef0*/  F2FP.TF32.F32.PACK_B R59, R59 ;  /* 0x0000003bff3b723e */ /* 0x000fe200024050ff */
[-C--:B------:R-:W-:Y:S01]  /*6f00*/  FMUL R69, R69, R88.reuse ;  /* 0x0000005845457220 */ /* 0x080fe20000400000 */
[----:B0-----:R-:W-:Y:S01]  /*6f10*/  IADD3.X R5, R19, R7, R13, P1, P2 ;  /* 0x0000000713057210 */ /* 0x001fe20000fe440d */
[----:B------:R0:W-:Y:S01]  /*6f20*/  @P0 STG.E desc[UR36][R8.64], R11 ;  /* 0x0000000b08000986 */ /* 0x0001e2000c101924 */
[----:B------:R-:W-:Y:S01]  /*6f30*/  ISETP.GT.AND P1, PT, R0, 0x8, P4 ;  /* 0x000000080000780c */ /* 0x000fe20002724270 */
[-C--:B------:R-:W-:Y:S01]  /*6f40*/  FMUL R13, R60, R88.reuse ;  /* 0x000000583c0d7220 */ /* 0x080fe20000400000 */
[----:B------:R-:W-:Y:S01]  /*6f50*/  ISETP.GT.AND P0, PT, R0, RZ, P3 ;  /* 0x000000ff0000720c */ /* 0x000fe20001f04270 */
[-C--:B------:R-:W-:Y:S01]  /*6f60*/  FMUL R71, R71, R88.reuse ;  /* 0x0000005847477220 */ /* 0x080fe20000400000 */
[----:B------:R-:W-:Y:S01]  /*6f70*/  ISETP.GT.AND P2, PT, R3, 0x9, PT ;  /* 0x000000090300780c */ /* 0x000fe20003f44270 */
[-C--:B------:R-:W-:Y:S01]  /*6f80*/  FMUL R73, R73, R88.reuse ;  /* 0x0000005849497220 */ /* 0x080fe20000400000 */
[----:B------:R-:W-:Y:S01]  /*6f90*/  F2FP.TF32.F32.PACK_B R13, R13 ;  /* 0x0000000dff0d723e */ /* 0x000fe200024050ff */
[-C--:B------:R-:W-:Y:S01]  /*6fa0*/  FMUL R75, R75, R88.reuse ;  /* 0x000000584b4b7220 */ /* 0x080fe20000400000 */
[----:B------:R-:W-:Y:S01]  /*6fb0*/  F2FP.TF32.F32.PACK_B R61, R61 ;  /* 0x0000003dff3d723e */ /* 0x000fe200024050ff */
[-C--:B------:R-:W-:Y:S01]  /*6fc0*/  FMUL R77, R77, R88.reuse ;  /* 0x000000584d4d7220 */ /* 0x080fe20000400000 */
[----:B------:R-:W-:Y:S01]  /*6fd0*/  F2FP.TF32.F32.PACK_B R63, R63 ;  /* 0x0000003fff3f723e */ /* 0x000fe200024050ff */
[-C--:B0-----:R-:W-:Y:S01]  /*6fe0*/  FMUL R11, R62, R88.reuse ;  /* 0x000000583e0b7220 */ /* 0x081fe20000400000 */
[----:B------:R-:W-:Y:S01]  /*6ff0*/  F2FP.TF32.F32.PACK_B R65, R65 ;  /* 0x00000041ff41723e */ /* 0x000fe200024050ff */
[----:B------:R-:W-:Y:S01]  /*7000*/  @P1 STG.E desc[UR36][R8.64+0x4], R59 ;  /* 0x0000043b08001986 */ /* 0x000fe2000c101924 */
[----:B------:R-:W-:Y:S01]  /*7010*/  ISETP.GT.AND P1, PT, R3, 0x11, PT ;  /* 0x000000110300780c */ /* 0x000fe20003f24270 */
[-C--:B------:R-:W-:Y:S01]  /*7020*/  FMUL R79, R79, R88.reuse ;  /* 0x000000584f4f7220 */ /* 0x080fe20000400000 */
[----:B------:R-:W-:Y:S01]  /*7030*/  F2FP.TF32.F32.PACK_B R11, R11 ;  /* 0x0000000bff0b723e */ /* 0x000fe200024050ff */
[----:B------:R0:W-:Y:S01]  /*7040*/  @P0 STG.E desc[UR36][R6.64+0x20], R13 ;  /* 0x0000200d06000986 */ /* 0x0001e2000c101924 */
[----:B------:R-:W-:Y:S01]  /*7050*/  ISETP.GT.AND P0, PT, R0, RZ, P2 ;  /* 0x000000ff0000720c */ /* 0x000fe20001704270 */
[-C--:B------:R-:W-:Y:S01]  /*7060*/  FMUL R81, R81, R88.reuse ;  /* 0x0000005851517220 */ /* 0x080fe20000400000 */
[----:B------:R-:W-:Y:S01]  /*7070*/  F2FP.TF32.F32.PACK_B R67, R67 ;  /* 0x00000043ff43723e */ /* 0x000fe200024050ff */
        /* <DEDUP_REMOVED lines=8> */
[-C--:B0-----:R-:W-:Y:S01]  /*7100*/  FMUL R13, R64, R88.reuse ;  /* 0x00000058400d7220 */ /* 0x081fe20000400000 */
[----:B------:R-:W-:Y:S01]  /*7110*/  ISETP.GT.AND P4, PT, R3, 0x29, PT ;  /* 0x000000290300780c */ /* 0x000fe20003f84270 */
[----:B------:R-:W-:Y:S01]  /*7120*/  @P0 STG.E desc[UR36][R6.64+0x24], R61 ;  /* 0x0000243d06000986 */ /* 0x000fe2000c101924 */
[C---:B------:R-:W-:Y:S01]  /*7130*/  ISETP.GT.AND P0, PT, R0.reuse, 0x8, P3 ;  /* 0x000000080000780c */ /* 0x040fe20001f04270 */
[-C--:B------:R-:W-:Y:S01]  /*7140*/  FMUL R25, R25, R88.reuse ;  /* 0x0000005819197220 */ /* 0x080fe20000400000 */
[----:B------:R-:W-:Y:S01]  /*7150*/  F2FP.TF32.F32.PACK_B R13, R13 ;  /* 0x0000000dff0d723e */ /* 0x000fe200024050ff */
[-C--:B------:R-:W-:Y:S01]  /*7160*/  FMUL R27, R27, R88.reuse ;  /* 0x000000581b1b7220 */ /* 0x080fe20000400000 */
[----:B------:R-:W-:Y:S01]  /*7170*/  F2FP.TF32.F32.PACK_B R77, R77 ;  /* 0x0000004dff4d723e */ /* 0x000fe200024050ff */
[-C--:B------:R-:W-:Y:S01]  /*7180*/  FMUL R29, R29, R88.reuse ;  /* 0x000000581d1d7220 */ /* 0x080fe20000400000 */
[----:B------:R-:W-:Y:S01]  /*7190*/  F2FP.TF32.F32.PACK_B R79, R79 ;  /* 0x0000004fff4f723e */ /* 0x000fe200024050ff */
[-C--:B------:R-:W-:Y:S01]  /*71a0*/  FMUL R31, R31, R88.reuse ;  /* 0x000000581f1f7220 */ /* 0x080fe20000400000 */
[----:B------:R-:W-:Y:S01]  /*71b0*/  ISETP.GT.AND P3, PT, R3, 0x31, PT ;  /* 0x000000310300780c */ /* 0x000fe20003f64270 */
[-C--:B------:R-:W-:Y:S01]  /*71c0*/  FMUL R33, R33, R88.reuse ;  /* 0x0000005821217220 */ /* 0x080fe20000400000 */
[----:B------:R-:W-:Y:S01]  /*71d0*/  F2FP.TF32.F32.PACK_B R81, R81 ;  /* 0x00000051ff51723e */ /* 0x000fe200024050ff */
[-C--:B------:R-:W-:Y:S01]  /*71e0*/  FMUL R35, R35, R88.reuse ;  /* 0x0000005823237220 */ /* 0x080fe20000400000 */
[----:B------:R-:W-:Y:S01]  /*71f0*/  F2FP.TF32.F32.PACK_B R83, R83 ;  /* 0x00000053ff53723e */ /* 0x000fe200024050ff */
[----:B------:R0:W-:Y:S01]  /*7200*/  @P0 STG.E desc[UR36][R8.64+0x20], R11 ;  /* 0x0000200b08000986 */ /* 0x0001e2000c101924 */
[----:B------:R-:W-:Y:S01]  /*7210*/  ISETP.GT.AND P0, PT, R0, 0x8, P2 ;  /* 0x000000080000780c */ /* 0x000fe20001704270 */
        /* <DEDUP_REMOVED lines=22> */
[----:B------:R-:W-:Y:S01]  /*7380*/  FMUL R55, R55, R88 ;  /* 0x0000005837377220 */ /* 0x000fe20000400000 */
[----:B------:R-:W-:-:S02]  /*7390*/  F2FP.TF32.F32.PACK_B R35, R35 ;  /* 0x00000023ff23723e */ /* 0x000fc400024050ff */
[----:B------:R-:W-:Y:S01]  /*73a0*/  F2FP.TF32.F32.PACK_B R37, R37 ;  /* 0x00000025ff25723e */ /* 0x000fe200024050ff */
[----:B------:R0:W-:Y:S01]  /*73b0*/  @P0 STG.E desc[UR36][R6.64+0x40], R13 ;  /* 0x0000400d06000986 */ /* 0x0001e2000c101924 */
[----:B------:R-:W-:Y:S02]  /*73c0*/  ISETP.GT.AND P0, PT, R0, RZ, P1 ;  /* 0x000000ff0000720c */ /* 0x000fe40000f04270 */
[----:B------:R-:W-:Y:S02]  /*73d0*/  F2FP.TF32.F32.PACK_B R39, R39 ;  /* 0x00000027ff27723e */ /* 0x000fe400024050ff */
[----:B------:R-:W-:Y:S02]  /*73e0*/  F2FP.TF32.F32.PACK_B R41, R41 ;  /* 0x00000029ff29723e */ /* 0x000fe400024050ff */
[----:B------:R-:W-:Y:S02]  /*73f0*/  F2FP.TF32.F32.PACK_B R43, R43 ;  /* 0x0000002bff2b723e */ /* 0x000fe400024050ff */
[----:B------:R-:W-:-:S02]  /*7400*/  F2FP.TF32.F32.PACK_B R45, R45 ;  /* 0x0000002dff2d723e */ /* 0x000fc400024050ff */
[----:B------:R-:W-:Y:S01]  /*7410*/  F2FP.TF32.F32.PACK_B R47, R47 ;  /* 0x0000002fff2f723e */ /* 0x000fe200024050ff */
[----:B0-----:R-:W-:Y:S01]  /*7420*/  FMUL R13, R68, R88 ;  /* 0x00000058440d7220 */ /* 0x001fe20000400000 */
[----:B------:R-:W-:Y:S01]  /*7430*/  F2FP.TF32.F32.PACK_B R49, R49 ;  /* 0x00000031ff31723e */ /* 0x000fe200024050ff */
[----:B------:R-:W-:Y:S01]  /*7440*/  @P0 STG.E desc[UR36][R6.64+0x44], R65 ;  /* 0x0000444106000986 */ /* 0x000fe2000c101924 */
[----:B------:R-:W-:Y:S02]  /*7450*/  ISETP.GT.AND P0, PT, R0, 0x8, P2 ;  /* 0x000000080000780c */ /* 0x000fe40001704270 */
[----:B------:R-:W-:Y:S02]  /*7460*/  ISETP.GT.AND P2, PT, R3, 0x18, PT ;  /* 0x000000180300780c */ /* 0x000fe40003f44270 */
[----:B------:R-:W-:Y:S02]  /*7470*/  F2FP.TF32.F32.PACK_B R13, R13 ;  /* 0x0000000dff0d723e */ /* 0x000fe400024050ff */
[----:B------:R-:W-:-:S02]  /*7480*/  F2FP.TF32.F32.PACK_B R51, R51 ;  /* 0x00000033ff33723e */ /* 0x000fc400024050ff */
[----:B------:R-:W-:Y:S02]  /*7490*/  F2FP.TF32.F32.PACK_B R53, R53 ;  /* 0x00000035ff35723e */ /* 0x000fe400024050ff */
[----:B------:R-:W-:-:S03]  /*74a0*/  F2FP.TF32.F32.PACK_B R55, R55 ;  /* 0x00000037ff37723e */ /* 0x000fc600024050ff */
[----:B------:R0:W-:Y:S01]  /*74b0*/  @P0 STG.E desc[UR36][R8.64+0x40], R11 ;  /* 0x0000400b08000986 */ /* 0x0001e2000c101924 */
[----:B------:R-:W-:Y:S02]  /*74c0*/  ISETP.GT.AND P0, PT, R0, 0x8, P1 ;  /* 0x000000080000780c */ /* 0x000fe40000f04270 */
[----:B------:R-:W-:Y:S01]  /*74d0*/  ISETP.GT.AND P1, PT, R3, 0x19, PT ;  /* 0x000000190300780c */ /* 0x000fe20003f24270 */
[----:B0-----:R-:W-:-:S10]  /*74e0*/  FMUL R11, R70, R88 ;  /* 0x00000058460b7220 */ /* 0x001fd40000400000 */
[----:B------:R-:W-:Y:S01]  /*74f0*/  @P0 STG.E desc[UR36][R8.64+0x44], R67 ;  /* 0x0000444308000986 */ /* 0x000fe2000c101924 */
[----:B------:R-:W-:Y:S02]  /*7500*/  ISETP.GT.AND P0, PT, R0, RZ, P2 ;  /* 0x000000ff0000720c */ /* 0x000fe40001704270 */
[----:B------:R-:W-:-:S11]  /*7510*/  F2FP.TF32.F32.PACK_B R11, R11 ;  /* 0x0000000bff0b723e */ /* 0x000fd600024050ff */
[----:B------:R0:W-:Y:S01]  /*7520*/  @P0 STG.E desc[UR36][R6.64+0x60], R13 ;  /* 0x0000600d06000986 */ /* 0x0001e2000c101924 */
[----:B------:R-:W-:Y:S01]  /*7530*/  ISETP.GT.AND P0, PT, R0, RZ, P1 ;  /* 0x000000ff0000720c */ /* 0x000fe20000f04270 */
[----:B0-----:R-:W-:-:S12]  /*7540*/  FMUL R13, R72, R88 ;  /* 0x00000058480d7220 */ /* 0x001fd80000400000 */
[----:B------:R-:W-:Y:S01]  /*7550*/  @P0 STG.E desc[UR36][R6.64+0x64], R69 ;  /* 0x0000644506000986 */ /* 0x000fe2000c101924 */
[----:B------:R-:W-:Y:S02]  /*7560*/  ISETP.GT.AND P0, PT, R0, 0x8, P2 ;  /* 0x000000080000780c */ /* 0x000fe40001704270 */
[----:B------:R-:W-:Y:S02]  /*7570*/  ISETP.GT.AND P2, PT, R3, 0x20, PT ;  /* 0x000000200300780c */ /* 0x000fe40003f44270 */
[----:B------:R-:W-:-:S09]  /*7580*/  F2FP.TF32.F32.PACK_B R13, R13 ;  /* 0x0000000dff0d723e */ /* 0x000fd200024050ff */
        /* <DEDUP_REMOVED lines=12> */
[----:B------:R-:W-:Y:S02]  /*7650*/  F2FP.TF32.F32.PACK_B R13, R13 ;  /* 0x0000000dff0d723e */ /* 0x000fe400024050ff */
[----:B------:R-:W-:-:S09]  /*7660*/  ISETP.GT.AND P2, PT, R3, 0x38, PT ;  /* 0x000000380300780c */ /* 0x000fd20003f44270 */
        /* <DEDUP_REMOVED lines=12> */
[----:B------:R-:W-:-:S11]  /*7730*/  F2FP.TF32.F32.PACK_B R13, R13 ;  /* 0x0000000dff0d723e */ /* 0x000fd600024050ff */
[----:B------:R0:W-:Y:S01]  /*7740*/  @P0 STG.E desc[UR36][R8.64+0xa0], R11 ;  /* 0x0000a00b08000986 */ /* 0x0001e2000c101924 */
[----:B------:R-:W-:Y:S01]  /*7750*/  ISETP.GT.AND P0, PT, R0, 0x8, P4 ;  /* 0x000000080000780c */ /* 0x000fe20002704270 */
[----:B0-----:R-:W-:-:S12]  /*7760*/  FMUL R11, R82, R88 ;  /* 0x00000058520b7220 */ /* 0x001fd80000400000 */
[----:B------:R-:W-:Y:S01]  /*7770*/  @P0 STG.E desc[UR36][R8.64+0xa4], R79 ;  /* 0x0000a44f08000986 */ /* 0x000fe2000c101924 */
[----:B------:R-:W-:Y:S02]  /*7780*/  ISETP.GT.AND P0, PT, R3, 0x30, PT ;  /* 0x000000300300780c */ /* 0x000fe40003f04270 */
[----:B------:R-:W-:Y:S02]  /*7790*/  F2FP.TF32.F32.PACK_B R11, R11 ;  /* 0x0000000bff0b723e */ /* 0x000fe400024050ff */
[----:B------:R-:W-:-:S13]  /*77a0*/  ISETP.GT.AND P1, PT, R0, RZ, P0 ;  /* 0x000000ff0000720c */ /* 0x000fda0000724270 */
[----:B------:R0:W-:Y:S01]  /*77b0*/  @P1 STG.E desc[UR36][R6.64+0xc0], R13 ;  /* 0x0000c00d06001986 */ /* 0x0001e2000c101924 */
[----:B------:R-:W-:-:S13]  /*77c0*/  ISETP.GT.AND P1, PT, R0, RZ, P3 ;  /* 0x000000ff0000720c */ /* 0x000fda0001f24270 */
[----:B------:R-:W-:Y:S01]  /*77d0*/  @P1 STG.E desc[UR36][R6.64+0xc4], R81 ;  /* 0x0000c45106001986 */ /* 0x000fe2000c101924 */
[----:B------:R-:W-:-:S13]  /*77e0*/  ISETP.GT.AND P1, PT, R0, 0x8, P0 ;  /* 0x000000080000780c */ /* 0x000fda0000724270 */
[----:B------:R1:W-:Y:S01]  /*77f0*/  @P1 STG.E desc[UR36][R8.64+0xc0], R11 ;  /* 0x0000c00b08001986 */ /* 0x0003e2000c101924 */
[----:B------:R-:W-:-:S13]  /*7800*/  ISETP.GT.AND P1, PT, R0, 0x8, P3 ;  /* 0x000000080000780c */ /* 0x000fda0001f24270 */
[----:B------:R-:W-:Y:S01]  /*7810*/  @P1 STG.E desc[UR36][R8.64+0xc4], R83 ;  /* 0x0000c45308001986 */ /* 0x000fe2000c101924 */
[----:B------:R-:W-:-:S05]  /*7820*/  IADD3 R12, P1, R21, R8, RZ ;  /* 0x00000008150c7210 */ /* 0x000fca0007f3e0ff */
[----:B0-----:R-:W-:Y:S01]  /*7830*/  IMAD.X R13, R19, 0x1, R9, P1 ;  /* 0x00000001130d7824 */ /* 0x001fe200008e0609 */
[----:B------:R-:W-:-:S13]  /*7840*/  ISETP.GT.AND P1, PT, R0, RZ, P2 ;  /* 0x000000ff0000720c */ /* 0x000fda0001724270 */
[----:B------:R0:W-:Y:S01]  /*7850*/  @P1 STG.E desc[UR36][R6.64+0xe0], R17 ;  /* 0x0000e01106001986 */ /* 0x0001e2000c101924 */
[----:B------:R-:W-:-:S05]  /*7860*/  IADD3 R14, P1, R21, R8, RZ ;  /* 0x00000008150e7210 */ /* 0x000fca0007f3e0ff */
[----:B------:R-:W-:Y:S01]  /*7870*/  IMAD.X R15, R19, 0x1, R9, P1 ;  /* 0x00000001130f7824 */ /* 0x000fe200008e0609 */
[----:B------:R-:W-:-:S05]  /*7880*/  IADD3 R10, P1, R21, R6, RZ ;  /* 0x00000006150a7210 */ /* 0x000fca0007f3e0ff */
[----:B-1----:R-:W-:Y:S01]  /*7890*/  IMAD.X R11, R19, 0x1, R7, P1 ;  /* 0x00000001130b7824 */ /* 0x002fe200008e0607 */
[----:B------:R-:W-:Y:S01]  /*78a0*/  ISETP.GT.AND P1, PT, R3, 0x39, PT ;  /* 0x000000390300780c */ /* 0x000fe20003f24270 */
[-C--:B0-----:R-:W-:Y:S01]  /*78b0*/  FMUL R17, R86, R88.reuse ;  /* 0x0000005856117220 */ /* 0x081fe20000400000 */
[----:B------:R-:W-:Y:S02]  /*78c0*/  FMUL R19, R24, R88 ;  /* 0x0000005818137220 */ /* 0x000fe40000400000 */
[----:B------:R-:W-:Y:S02]  /*78d0*/  ISETP.GT.AND P6, PT, R0, RZ, P1 ;  /* 0x000000ff0000720c */ /* 0x000fe40000fc4270 */
[----:B------:R-:W-:Y:S02]  /*78e0*/  F2FP.TF32.F32.PACK_B R17, R17 ;  /* 0x00000011ff11723e */ /* 0x000fe400024050ff */
[----:B------:R-:W-:-:S09]  /*78f0*/  F2FP.TF32.F32.PACK_B R19, R19 ;  /* 0x00000013ff13723e */ /* 0x000fd200024050ff */
[----:B------:R-:W-:Y:S01]  /*7900*/  @P6 STG.E desc[UR36][R6.64+0xe4], R85 ;  /* 0x0000e45506006986 */ /* 0x000fe2000c101924 */
[----:B------:R-:W-:-:S13]  /*7910*/  ISETP.GT.AND P6, PT, R0, 0x8, P2 ;  /* 0x000000080000780c */ /* 0x000fda00017c4270 */
[----:B------:R0:W-:Y:S01]  /*7920*/  @P6 STG.E desc[UR36][R8.64+0xe0], R17 ;  /* 0x0000e01108006986 */ /* 0x0001e2000c101924 */
[----:B------:R-:W-:Y:S01]  /*7930*/  ISETP.GT.AND P6, PT, R0, 0x8, P1 ;  /* 0x000000080000780c */ /* 0x000fe20000fc4270 */
[----:B0-----:R-:W-:-:S12]  /*7940*/  FMUL R17, R28, R88 ;  /* 0x000000581c117220 */ /* 0x001fd80000400000 */
[----:B------:R0:W-:Y:S01]  /*7950*/  @P6 STG.E desc[UR36][R8.64+0xe4], R87 ;  /* 0x0000e45708006986 */ /* 0x0001e2000c101924 */
[C---:B------:R-:W-:Y:S02]  /*7960*/  ISETP.GT.AND P6, PT, R0.reuse, 0x80, P5 ;  /* 0x000000800000780c */ /* 0x040fe40002fc4270 */
[----:B------:R-:W-:Y:S02]  /*7970*/  ISETP.GT.AND P5, PT, R0, 0x88, P5 ;  /* 0x000000880000780c */ /* 0x000fe40002fa4270 */
[----:B------:R-:W-:Y:S01]  /*7980*/  F2FP.TF32.F32.PACK_B R17, R17 ;  /* 0x00000011ff11723e */ /* 0x000fe200024050ff */
[----:B0-----:R-:W-:-:S08]  /*7990*/  FMUL R9, R26, R88 ;  /* 0x000000581a097220 */ /* 0x001fd00000400000 */
[----:B------:R-:W-:Y:S01]  /*79a0*/  @P6 STG.E desc[UR36][R10.64], R19 ;  /* 0x000000130a006986 */ /* 0x000fe2000c101924 */
[----:B------:R-:W-:Y:S02]  /*79b0*/  ISETP.GT.AND P6, PT, R3, 0x1, PT ;  /* 0x000000010300780c */ /* 0x000fe40003fc4270 */
[----:B------:R-:W-:Y:S02]  /*79c0*/  F2FP.TF32.F32.PACK_B R9, R9 ;  /* 0x00000009ff09723e */ /* 0x000fe400024050ff */
[----:B------:R-:W-:-:S13]  /*79d0*/  ISETP.GT.AND P6, PT, R0, 0x80, P6 ;  /* 0x000000800000780c */ /* 0x000fda00037c4270 */
[----:B------:R-:W-:Y:S02]  /*79e0*/  @P6 IMAD.MOV.U32 R6, RZ, RZ, R10 ;  /* 0x000000ffff066224 */ /* 0x000fe400078e000a */
[----:B------:R-:W-:-:S05]  /*79f0*/  @P6 IMAD.MOV.U32 R7, RZ, RZ, R11 ;  /* 0x000000ffff076224 */ /* 0x000fca00078e000b */
[----:B------:R-:W-:Y:S01]  /*7a00*/  @P6 STG.E desc[UR36][R6.64+0x4], R25 ;  /* 0x0000041906006986 */ /* 0x000fe2000c101924 */
[----:B------:R-:W-:-:S03]  /*7a10*/  ISETP.GT.AND P6, PT, R3, 0x1, PT ;  /* 0x000000010300780c */ /* 0x000fc60003fc4270 */
[----:B------:R0:W-:Y:S01]  /*7a20*/  @P5 STG.E desc[UR36][R12.64], R9 ;  /* 0x000000090c005986 */ /* 0x0001e2000c101924 */
[----:B------:R-:W-:Y:S02]  /*7a30*/  ISETP.GT.AND P5, PT, R0, 0x88, P6 ;  /* 0x000000880000780c */ /* 0x000fe400037a4270 */
[----:B------:R-:W-:Y:S01]  /*7a40*/  ISETP.GT.AND P6, PT, R3, 0x8, PT ;  /* 0x000000080300780c */ /* 0x000fe20003fc4270 */
[-C--:B0-----:R-:W-:Y:S01]  /*7a50*/  FMUL R9, R30, R88.reuse ;  /* 0x000000581e097220 */ /* 0x081fe20000400000 */
[----:B------:R-:W-:-:S09]  /*7a60*/  FMUL R13, R32, R88 ;  /* 0x00000058200d7220 */ /* 0x000fd20000400000 */
[----:B------:R-:W-:Y:S01]  /*7a70*/  @P5 STG.E desc[UR36][R14.64+0x4], R27 ;  /* 0x0000041b0e005986 */ /* 0x000fe2000c101924 */
[----:B------:R-:W-:Y:S02]  /*7a80*/  ISETP.GT.AND P5, PT, R0, 0x80, P6 ;  /* 0x000000800000780c */ /* 0x000fe400037a4270 */
[----:B------:R-:W-:Y:S02]  /*7a90*/  ISETP.GT.AND P6, PT, R3, 0x9, PT ;  /* 0x000000090300780c */ /* 0x000fe40003fc4270 */
[----:B------:R-:W-:Y:S02]  /*7aa0*/  F2FP.TF32.F32.PACK_B R9, R9 ;  /* 0x00000009ff09723e */ /* 0x000fe400024050ff */
[----:B------:R-:W-:-:S07]  /*7ab0*/  F2FP.TF32.F32.PACK_B R13, R13 ;  /* 0x0000000dff0d723e */ /* 0x000fce00024050ff */
[----:B------:R-:W-:Y:S02]  /*7ac0*/  @P5 IMAD.MOV.U32 R6, RZ, RZ, R10 ;  /* 0x000000ffff065224 */ /* 0x000fe400078e000a */
[----:B------:R-:W-:-:S05]  /*7ad0*/  @P5 IMAD.MOV.U32 R7, RZ, RZ, R11 ;  /* 0x000000ffff075224 */ /* 0x000fca00078e000b */
[----:B------:R0:W-:Y:S01]  /*7ae0*/  @P5 STG.E desc[UR36][R6.64+0x20], R17 ;  /* 0x0000201106005986 */ /* 0x0001e2000c101924 */
[----:B------:R-:W-:-:S13]  /*7af0*/  ISETP.GT.AND P5, PT, R0, 0x80, P6 ;  /* 0x000000800000780c */ /* 0x000fda00037a4270 */
[----:B0-----:R-:W-:Y:S02]  /*7b00*/  @P5 IMAD.MOV.U32 R6, RZ, RZ, R10 ;  /* 0x000000ffff065224 */ /* 0x001fe400078e000a */
[----:B------:R-:W-:-:S05]  /*7b10*/  @P5 IMAD.MOV.U32 R7, RZ, RZ, R11 ;  /* 0x000000ffff075224 */ /* 0x000fca00078e000b */
[----:B------:R-:W-:Y:S01]  /*7b20*/  @P5 STG.E desc[UR36][R6.64+0x24], R29 ;  /* 0x0000241d06005986 */ /* 0x000fe2000c101924 */
[----:B------:R-:W-:-:S04]  /*7b30*/  ISETP.GT.AND P5, PT, R3, 0x8, PT ;  /* 0x000000080300780c */ /* 0x000fc80003fa4270 */
[----:B------:R-:W-:-:S13]  /*7b40*/  ISETP.GT.AND P5, PT, R0, 0x88, P5 ;  /* 0x000000880000780c */ /* 0x000fda0002fa4270 */
[----:B------:R0:W-:Y:S01]  /*7b50*/  @P5 STG.E desc[UR36][R4.64+0x20], R9 ;  /* 0x0000200904005986 */ /* 0x0001e2000c101924 */
[----:B------:R-:W-:Y:S02]  /*7b60*/  ISETP.GT.AND P5, PT, R0, 0x88, P6 ;  /* 0x000000880000780c */ /* 0x000fe400037a4270 */
[----:B------:R-:W-:Y:S01]  /*7b70*/  ISETP.GT.AND P6, PT, R3, 0x10, PT ;  /* 0x000000100300780c */ /* 0x000fe20003fc4270 */
[----:B0-----:R-:W-:-:S10]  /*7b80*/  FMUL R9, R34, R88 ;  /* 0x0000005822097220 */ /* 0x001fd40000400000 */
[----:B------:R-:W-:Y:S01]  /*7b90*/  @P5 STG.E desc[UR36][R4.64+0x24], R31 ;  /* 0x0000241f04005986 */ /* 0x000fe2000c101924 */
[----:B------:R-:W-:Y:S02]  /*7ba0*/  ISETP.GT.AND P5, PT, R0, 0x80, P6 ;  /* 0x000000800000780c */ /* 0x000fe400037a4270 */
[----:B------:R-:W-:Y:S02]  /*7bb0*/  ISETP.GT.AND P6, PT, R3, 0x11, PT ;  /* 0x000000110300780c */ /* 0x000fe40003fc4270 */
[----:B------:R-:W-:-:S09]  /*7bc0*/  F2FP.TF32.F32.PACK_B R9, R9 ;  /* 0x00000009ff09723e */ /* 0x000fd200024050ff */
[----:B------:R-:W-:Y:S02]  /*7bd0*/  @P5 IMAD.MOV.U32 R6, RZ, RZ, R10 ;  /* 0x000000ffff065224 */ /* 0x000fe400078e000a */
[----:B------:R-:W-:-:S05]  /*7be0*/  @P5 IMAD.MOV.U32 R7, RZ, RZ, R11 ;  /* 0x000000ffff075224 */ /* 0x000fca00078e000b */
[----:B------:R0:W-:Y:S01]  /*7bf0*/  @P5 STG.E desc[UR36][R6.64+0x40], R13 ;  /* 0x0000400d06005986 */ /* 0x0001e2000c101924 */
[----:B------:R-:W-:Y:S01]  /*7c00*/  ISETP.GT.AND P5, PT, R0, 0x80, P6 ;  /* 0x000000800000780c */ /* 0x000fe200037a4270 */
[----:B0-----:R-:W-:-:S12]  /*7c10*/  FMUL R13, R36, R88 ;  /* 0x00000058240d7220 */ /* 0x001fd80000400000 */
[----:B------:R-:W-:Y:S02]  /*7c20*/  @P5 IMAD.MOV.U32 R6, RZ, RZ, R10 ;  /* 0x000000ffff065224 */ /* 0x000fe400078e000a */
[----:B------:R-:W-:Y:S01]  /*7c30*/  @P5 IMAD.MOV.U32 R7, RZ, RZ, R11 ;  /* 0x000000ffff075224 */ /* 0x000fe200078e000b */
[----:B------:R-:W-:-:S04]  /*7c40*/  F2FP.TF32.F32.PACK_B R13, R13 ;  /* 0x0000000dff0d723e */ /* 0x000fc800024050ff */
        /* <DEDUP_REMOVED lines=44> */
[----:B------:R-:W-:-:S05]  /*7f10*/  FMUL R3, R44, R88 ;  /* 0x000000582c037220 */ /* 0x000fca0000400000 */
[----:B------:R-:W-:Y:S01]  /*7f20*/  F2FP.TF32.F32.PACK_B R3, R3 ;  /* 0x00000003ff03723e */ /* 0x000fe200024050ff */
[----:B0-----:R-:W-:-:S04]  /*7f30*/  FMUL R9, R46, R88 ;  /* 0x000000582e097220 */ /* 0x001fc80000400000 */
[----:B------:R-:W-:Y:S01]  /*7f40*/  @P5 STG.E desc[UR36][R4.64+0x84], R43 ;  /* 0x0000842b04005986 */ /* 0x000fe2000c101924 */
[----:B------:R-:W-:Y:S02]  /*7f50*/  ISETP.GT.AND P5, PT, R0, 0x80, P6 ;  /* 0x000000800000780c */ /* 0x000fe400037a4270 */
[----:B------:R-:W-:-:S11]  /*7f60*/  F2FP.TF32.F32.PACK_B R9, R9 ;  /* 0x00000009ff09723e */ /* 0x000fd600024050ff */
[----:B------:R-:W-:Y:S02]  /*7f70*/  @P5 IMAD.MOV.U32 R6, RZ, RZ, R10 ;  /* 0x000000ffff065224 */ /* 0x000fe400078e000a */
[----:B------:R-:W-:-:S05]  /*7f80*/  @P5 IMAD.MOV.U32 R7, RZ, RZ, R11 ;  /* 0x000000ffff075224 */ /* 0x000fca00078e000b */
[----:B------:R0:W-:Y:S01]  /*7f90*/  @P5 STG.E desc[UR36][R6.64+0xa0], R3 ;  /* 0x0000a00306005986 */ /* 0x0001e2000c101924 */
[C---:B------:R-:W-:Y:S02]  /*7fa0*/  ISETP.GT.AND P5, PT, R0.reuse, 0x80, P4 ;  /* 0x000000800000780c */ /* 0x040fe400027a4270 */
[----:B------:R-:W-:Y:S01]  /*7fb0*/  ISETP.GT.AND P4, PT, R0, 0x88, P4 ;  /* 0x000000880000780c */ /* 0x000fe20002784270 */
[----:B0-----:R-:W-:-:S10]  /*7fc0*/  FMUL R3, R48, R88 ;  /* 0x0000005830037220 */ /* 0x001fd40000400000 */
[----:B------:R-:W-:Y:S02]  /*7fd0*/  @P5 IMAD.MOV.U32 R6, RZ, RZ, R10 ;  /* 0x000000ffff065224 */ /* 0x000fe400078e000a */
[----:B------:R-:W-:Y:S01]  /*7fe0*/  @P5 IMAD.MOV.U32 R7, RZ, RZ, R11 ;  /* 0x000000ffff075224 */ /* 0x000fe200078e000b */
[----:B------:R-:W-:-:S04]  /*7ff0*/  F2FP.TF32.F32.PACK_B R3, R3 ;  /* 0x00000003ff03723e */ /* 0x000fc800024050ff */
[----:B------:R-:W-:Y:S01]  /*8000*/  @P5 STG.E desc[UR36][R6.64+0xa4], R45 ;  /* 0x0000a42d06005986 */ /* 0x000fe2000c101924 */
[----:B------:R-:W-:-:S13]  /*8010*/  ISETP.GT.AND P5, PT, R0, 0x88, P6 ;  /* 0x000000880000780c */ /* 0x000fda00037a4270 */
[----:B------:R0:W-:Y:S04]  /*8020*/  @P5 STG.E desc[UR36][R4.64+0xa0], R9 ;  /* 0x0000a00904005986 */ /* 0x0001e8000c101924 */
[----:B------:R-:W-:Y:S01]  /*8030*/  @P4 STG.E desc[UR36][R4.64+0xa4], R47 ;  /* 0x0000a42f04004986 */ /* 0x000fe2000c101924 */
[C---:B------:R-:W-:Y:S02]  /*8040*/  ISETP.GT.AND P4, PT, R0.reuse, 0x80, P0 ;  /* 0x000000800000780c */ /* 0x040fe40000784270 */
[----:B------:R-:W-:Y:S01]  /*8050*/  ISETP.GT.AND P0, PT, R0, 0x88, P0 ;  /* 0x000000880000780c */ /* 0x000fe20000704270 */
[----:B0-----:R-:W-:-:S05]  /*8060*/  FMUL R9, R50, R88 ;  /* 0x0000005832097220 */ /* 0x001fca0000400000 */
[----:B------:R-:W-:-:S05]  /*8070*/  F2FP.TF32.F32.PACK_B R9, R9 ;  /* 0x00000009ff09723e */ /* 0x000fca00024050ff */
        /* <DEDUP_REMOVED lines=9> */
[----:B------:R0:W-:Y:S01]  /*8110*/  @P4 STG.E desc[UR36][R6.64+0xc4], R49 ;  /* 0x0000c43106004986 */ /* 0x0001e2000c101924 */
[C---:B------:R-:W-:Y:S02]  /*8120*/  ISETP.GT.AND P4, PT, R0.reuse, 0x80, P2 ;  /* 0x000000800000780c */ /* 0x040fe40001784270 */
[C---:B------:R-:W-:Y:S01]  /*8130*/  ISETP.GT.AND P2, PT, R0.reuse, 0x88, P2 ;  /* 0x000000880000780c */ /* 0x040fe20001744270 */
[----:B------:R-:W-:Y:S01]  /*8140*/  @P0 STG.E desc[UR36][R4.64+0xc0], R9 ;  /* 0x0000c00904000986 */ /* 0x000fe2000c101924 */
[C---:B------:R-:W-:Y:S02]  /*8150*/  ISETP.GT.AND P0, PT, R0.reuse, 0x80, P1 ;  /* 0x000000800000780c */ /* 0x040fe40000f04270 */
[----:B------:R-:W-:Y:S01]  /*8160*/  ISETP.GT.AND P1, PT, R0, 0x88, P1 ;  /* 0x000000880000780c */ /* 0x000fe20000f24270 */
[----:B------:R-:W-:Y:S06]  /*8170*/  @P3 STG.E desc[UR36][R4.64+0xc4], R51 ;  /* 0x0000c43304003986 */ /* 0x000fec000c101924 */
[----:B0-----:R-:W-:-:S02]  /*8180*/  @P4 IMAD.MOV.U32 R6, RZ, RZ, R10 ;  /* 0x000000ffff064224 */ /* 0x001fc400078e000a */
[----:B------:R-:W-:-:S05]  /*8190*/  @P4 IMAD.MOV.U32 R7, RZ, RZ, R11 ;  /* 0x000000ffff074224 */ /* 0x000fca00078e000b */
[----:B------:R0:W-:Y:S04]  /*81a0*/  @P4 STG.E desc[UR36][R6.64+0xe0], R3 ;  /* 0x0000e00306004986 */ /* 0x0001e8000c101924 */
[----:B------:R1:W-:Y:S04]  /*81b0*/  @P0 STG.E desc[UR36][R10.64+0xe4], R53 ;  /* 0x0000e4350a000986 */ /* 0x0003e8000c101924 */
[----:B------:R1:W-:Y:S01]  /*81c0*/  @P2 STG.E desc[UR36][R4.64+0xe0], R13 ;  /* 0x0000e00d04002986 */ /* 0x0003e2000c101924 */
[----:B0-----:R-:W-:Y:S02]  /*81d0*/  @P1 IMAD.MOV.U32 R6, RZ, RZ, R4 ;  /* 0x000000ffff061224 */ /* 0x001fe400078e0004 */
[----:B------:R-:W-:-:S05]  /*81e0*/  @P1 IMAD.MOV.U32 R7, RZ, RZ, R5 ;  /* 0x000000ffff071224 */ /* 0x000fca00078e0005 */
[----:B------:R1:W-:Y:S02]  /*81f0*/  @P1 STG.E desc[UR36][R6.64+0xe4], R55 ;  /* 0x0000e43706001986 */ /* 0x0003e4000c101924 */
.L_x_163:
[----:B------:R-:W-:Y:S05]  /*8200*/  BSYNC B0 ;  /* 0x0000000000007941 */ /* 0x000fea0003800000 */
.L_x_39:
[----:B------:R-:W2:Y:S01]  /*8210*/  LDL.LU R25, [R1+0x18] ;  /* 0x0000180001197983 */ /* 0x000ea20000300800 */
[----:B------:R-:W-:-:S03]  /*8220*/  ULDC.64 UR4, c[0x0][0x650] ;  /* 0x0001940000047ab9 */ /* 0x000fc60000000a00 */
[----:B------:R-:W3:Y:S01]  /*8230*/  LDL.LU R24, [R1+0x1c] ;  /* 0x00001c0001187983 */ /* 0x000ee20000300800 */
[----:B------:R-:W-:Y:S01]  /*8240*/  PRMT R0, RZ, 0x7610, R0 ;  /* 0x00007610ff007816 */ /* 0x000fe20000000000 */
[----:B------:R-:W-:Y:S02]  /*8250*/  IMAD.MOV.U32 R18, RZ, RZ, -0x1 ;  /* 0xffffffffff127424 */ /* 0x000fe400078e00ff */
[----:B------:R-:W-:Y:S01]  /*8260*/  IMAD.MOV.U32 R19, RZ, RZ, -0x1 ;  /* 0xffffffffff137424 */ /* 0x000fe200078e00ff */
[----:B---3--:R-:W-:-:S04]  /*8270*/  IADD3 R24, P0, R24, UR54, RZ ;  /* 0x0000003618187c10 */ /* 0x008fc8000ff1e0ff */
[----:B--2---:R-:W-:Y:S01]  /*8280*/  IADD3.X R25, R25, UR45, RZ, P0, !PT ;  /* 0x0000002d19197c10 */ /* 0x004fe200087fe4ff */
[----:B------:R2:W-:Y:S01]  /*8290*/  STL [R1+0x1c], R24 ;  /* 0x00001c1801007387 */ /* 0x0005e20000100800 */
[----:B------:R-:W-:-:S03]  /*82a0*/  ISETP.GE.U32.AND P0, PT, R24, UR4, PT ;  /* 0x0000000418007c0c */ /* 0x000fc6000bf06070 */
[----:B------:R2:W-:Y:S01]  /*82b0*/  STL [R1+0x18], R25 ;  /* 0x0000181901007387 */ /* 0x0005e20000100800 */
[----:B------:R-:W-:-:S13]  /*82c0*/  ISETP.GE.U32.AND.EX P0, PT, R25, UR5, PT, P0 ;  /* 0x0000000519007c0c */ /* 0x000fda000bf06100 */
[----:B--2---:R-:W-:Y:S05]  /*82d0*/  @P0 BRA `(.L_x_164) ;  /* 0x0000000400580947 */ /* 0x004fea0003800000 */
[----:B01----:R-:W0:Y:S01]  /*82e0*/  LDC.64 R10, c[0x0][0x628] ;  /* 0x00018a00ff0a7b82 */ /* 0x003e220000000a00 */
[----:B------:R-:W1:Y:S01]  /*82f0*/  S2R R16, SR_CTAID.X ;  /* 0x0000000000107919 */ /* 0x000e620000002500 */
[----:B------:R-:W-:Y:S02]  /*8300*/  IMAD.MOV.U32 R8, RZ, RZ, R24 ;  /* 0x000000ffff087224 */ /* 0x000fe400078e0018 */
[----:B------:R-:W-:Y:S01]  /*8310*/  IMAD.MOV.U32 R9, RZ, RZ, R25 ;  /* 0x000000ffff097224 */ /* 0x000fe200078e0019 */
[----:B------:R-:W2:Y:S03]  /*8320*/  S2R R17, SR_CTAID.Y ;  /* 0x0000000000117919 */ /* 0x000ea60000002600 */
[----:B------:R-:W3:Y:S08]  /*8330*/  LDC R12, c[0x0][0x630] ;  /* 0x00018c00ff0c7b82 */ /* 0x000ef00000000800 */
[----:B------:R-:W1:Y:S01]  /*8340*/  LDC.64 R14, c[0x0][0x620] ;  /* 0x00018800ff0e7b82 */ /* 0x000e620000000a00 */
[----:B0-----:R-:W-:-:S04]  /*8350*/  ISETP.NE.U32.AND P0, PT, R10, RZ, PT ;  /* 0x000000ff0a00720c */ /* 0x001fc80003f05070 */
[----:B------:R-:W-:-:S13]  /*8360*/  ISETP.NE.AND.EX P0, PT, R11, RZ, PT, P0 ;  /* 0x000000ff0b00720c */ /* 0x000fda0003f05300 */
[----:B-123--:R-:W-:Y:S05]  /*8370*/  @!P0 BRA `(.L_x_165) ;  /* 0x0000000000288947 */ /* 0x00efea0003800000 */
        /* <DEDUP_REMOVED lines=10> */
.L_x_165:
[-CC-:B------:R-:W-:Y:S01]  /*8420*/  SHF.R.U64 R19, R8, R12.reuse, R9.reuse ;  /* 0x0000000c08137219 */ /* 0x180fe20000001209 */
[----:B----4-:R-:W0:Y:S01]  /*8430*/  LDC.64 R20, c[0x0][0x640] ;  /* 0x00019000ff147b82 */ /* 0x010e220000000a00 */
[----:B------:R-:W-:Y:S01]  /*8440*/  SHF.R.U32.HI R0, RZ, R12, R9 ;  /* 0x0000000cff007219 */ /* 0x000fe20000011609 */
[----:B------:R-:W-:Y:S01]  /*8450*/  IMAD.MOV.U32 R4, RZ, RZ, R24 ;  /* 0x000000ffff047224 */ /* 0x000fe200078e0018 */
[----:B------:R-:W-:Y:S01]  /*8460*/  IADD3 R3, P0, RZ, -R19, RZ ;  /* 0x80000013ff037210 */ /* 0x000fe20007f1e0ff */
[----:B------:R-:W-:Y:S01]  /*8470*/  ULDC UR4, c[0x0][0x150] ;  /* 0x0000540000047ab9 */ /* 0x000fe20000000800 */
[----:B------:R-:W-:-:S03]  /*8480*/  I2FP.F32.U32 R7, R16 ;  /* 0x0000001000077245 */ /* 0x000fc60000201000 */
[----:B------:R-:W1:Y:S01]  /*8490*/  LDC R6, c[0x0][0x618] ;  /* 0x00018600ff067b82 */ /* 0x000e620000000800 */
[----:B------:R-:W-:Y:S02]  /*84a0*/  IMAD.X R5, RZ, RZ, ~R0, P0 ;  /* 0x000000ffff057224 */ /* 0x000fe400000e0e00 */
[----:B------:R-:W-:Y:S01]  /*84b0*/  FMUL R7, R7, UR4 ;  /* 0x0000000407077c20 */ /* 0x000fe20008400000 */
[----:B------:R-:W-:Y:S01]  /*84c0*/  ULDC UR4, c[0x0][0x154] ;  /* 0x0000550000047ab9 */ /* 0x000fe20000000800 */
[-C--:B------:R-:W-:Y:S02]  /*84d0*/  IMAD R0, R5, R14.reuse, RZ ;  /* 0x0000000e05007224 */ /* 0x080fe400078e02ff */
[----:B------:R-:W-:Y:S01]  /*84e0*/  IMAD.MOV.U32 R5, RZ, RZ, R25 ;  /* 0x000000ffff057224 */ /* 0x000fe200078e0019 */
[----:B------:R-:W2:Y:S01]  /*84f0*/  LDC R11, c[0x0][0x608] ;  /* 0x00018200ff0b7b82 */ /* 0x000ea20000000800 */
[----:B------:R-:W3:Y:S01]  /*8500*/  F2I.U32.TRUNC.NTZ R7, R7 ;  /* 0x0000000700077305 */ /* 0x000ee2000020f000 */
[----:B------:R-:W-:-:S04]  /*8510*/  IMAD.WIDE.U32 R4, R3, R14, R4 ;  /* 0x0000000e03047225 */ /* 0x000fc800078e0004 */
[----:B------:R-:W-:Y:S02]  /*8520*/  IMAD R3, R3, R15, R0 ;  /* 0x0000000f03037224 */ /* 0x000fe400078e0200 */
[----:B------:R-:W4:Y:S01]  /*8530*/  LDC R8, c[0x0][0x658] ;  /* 0x00019600ff087b82 */ /* 0x000f220000000800 */
[----:B0-----:R-:W-:Y:S01]  /*8540*/  ISETP.NE.U32.AND P0, PT, R20, RZ, PT ;  /* 0x000000ff1400720c */ /* 0x001fe20003f05070 */
[----:B------:R-:W-:Y:S01]  /*8550*/  IMAD.IADD R3, R5, 0x1, R3 ;  /* 0x0000000105037824 */ /* 0x000fe200078e0203 */
[----:B------:R-:W-:Y:S02]  /*8560*/  I2FP.F32.U32 R5, R17 ;  /* 0x0000001100057245 */ /* 0x000fe40000201000 */
[----:B------:R-:W-:-:S03]  /*8570*/  ISETP.NE.AND.EX P0, PT, R21, RZ, PT, P0 ;  /* 0x000000ff1500720c */ /* 0x000fc60003f05300 */
[----:B------:R-:W0:Y:S01]  /*8580*/  LDC R9, c[0x0][0x144] ;  /* 0x00005100ff097b82 */ /* 0x000e220000000800 */
[-C--:B-1----:R-:W-:Y:S01]  /*8590*/  SHF.R.U64 R13, R4, R6.reuse, R3 ;  /* 0x00000006040d7219 */ /* 0x082fe20000001203 */
[----:B---3--:R-:W-:Y:S01]  /*85a0*/  IMAD.MOV R7, RZ, RZ, -R7 ;  /* 0x000000ffff077224 */ /* 0x008fe200078e0a07 */
[----:B------:R-:W-:Y:S01]  /*85b0*/  SHF.R.U32.HI R0, RZ, R6, R3 ;  /* 0x00000006ff007219 */ /* 0x000fe20000011603 */
[----:B------:R-:W-:-:S04]  /*85c0*/  FMUL R6, R5, UR4 ;  /* 0x0000000405067c20 */ /* 0x000fc80008400000 */
[----:B------:R-:W1:Y:S01]  /*85d0*/  LDC R14, c[0x0][0x148] ;  /* 0x00005200ff0e7b82 */ /* 0x000e620000000800 */
[----:B------:R3:W0:Y:S01]  /*85e0*/  F2I.U32.TRUNC.NTZ R12, R6 ;  /* 0x00000006000c7305 */ /* 0x000622000020f000 */
[-CC-:B--2---:R-:W-:Y:S02]  /*85f0*/  SHF.R.U64 R10, R13, R11.reuse, R0.reuse ;  /* 0x0000000b0d0a7219 */ /* 0x184fe40000001200 */
[----:B------:R-:W-:-:S04]  /*8600*/  SHF.R.U32.HI R3, RZ, R11, R0 ;  /* 0x0000000bff037219 */ /* 0x000fc80000011600 */
[----:B------:R-:W2:Y:S01]  /*8610*/  LDC R18, c[0x0][0x648] ;  /* 0x00019200ff127b82 */ /* 0x000ea20000000800 */
[-CC-:B----4-:R-:W-:Y:S02]  /*8620*/  SHF.R.U64 R15, R10, R8.reuse, R3.reuse ;  /* 0x000000080a0f7219 */ /* 0x190fe40000001203 */
[----:B------:R-:W-:-:S03]  /*8630*/  SHF.R.U32.HI R5, RZ, R8, R3 ;  /* 0x00000008ff057219 */ /* 0x000fc60000011603 */
[----:B------:R-:W-:Y:S02]  /*8640*/  IMAD.MOV.U32 R4, RZ, RZ, R15 ;  /* 0x000000ffff047224 */ /* 0x000fe400078e000f */
[----:B------:R-:W4:Y:S01]  /*8650*/  LDC R24, c[0x0][0x638] ;  /* 0x00018e00ff187b82 */ /* 0x000f220000000800 */
[----:B0-----:R-:W-:-:S07]  /*8660*/  IMAD R16, R9, R7, R16 ;  /* 0x0000000709107224 */ /* 0x001fce00078e0210 */
[----:B------:R-:W0:Y:S08]  /*8670*/  LDC R89, c[0x0][0x610] ;  /* 0x00018400ff597b82 */ /* 0x000e300000000800 */
[----:B------:R-:W0:Y:S01]  /*8680*/  LDC R25, c[0x0][0x600] ;  /* 0x00018000ff197b82 */ /* 0x000e220000000800 */
[----:B-123--:R-:W-:Y:S05]  /*8690*/  @!P0 BRA `(.L_x_166) ;  /* 0x0000000000288947 */ /* 0x00efea0003800000 */
        /* <DEDUP_REMOVED lines=10> */
.L_x_166:
[----:B------:R-:W1:Y:S01]  /*8740*/  LDC R3, c[0x0][0x65c] ;  /* 0x00019700ff037b82 */ /* 0x000e620000000800 */
[----:B------:R-:W-:Y:S01]  /*8750*/  SHF.R.U64 R0, R4, R18, R5 ;  /* 0x0000001204007219 */ /* 0x000fe20000001205 */
[----:B------:R-:W-:Y:S01]  /*8760*/  IMAD.MOV R12, RZ, RZ, -R12 ;  /* 0x000000ffff0c7224 */ /* 0x000fe200078e0a0c */
[----:B------:R-:W-:-:S03]  /*8770*/  LOP3.LUT R13, R13, R94, RZ, 0xc0, !PT ;  /* 0x0000005e0d0d7212 */ /* 0x000fc600078ec0ff */
[----:B------:R-:W-:Y:S01]  /*8780*/  IMAD.MOV R4, RZ, RZ, -R0 ;  /* 0x000000ffff047224 */ /* 0x000fe200078e0a00 */
[----:B-1----:R-:W-:Y:S02]  /*8790*/  ISETP.NE.AND P0, PT, R3, 0x1, PT ;  /* 0x000000010300780c */ /* 0x002fe40003f05270 */
[----:B------:R-:W-:-:S05]  /*87a0*/  LOP3.LUT R3, R10, R93, RZ, 0xc0, !PT ;  /* 0x0000005d0a037212 */ /* 0x000fca00078ec0ff */
[----:B------:R-:W-:Y:S02]  /*87b0*/  IMAD R3, R100, R0, R3 ;  /* 0x0000000064037224 */ /* 0x000fe400078e0203 */
[----:B----4-:R-:W-:-:S04]  /*87c0*/  IMAD R0, R4, R24, R15 ;  /* 0x0000001804007224 */ /* 0x010fc800078e020f */
[----:B------:R-:W-:Y:S02]  /*87d0*/  @P0 IMAD R16, R14, R12, R17 ;  /* 0x0000000c0e100224 */ /* 0x000fe400078e0211 */
[----:B0-----:R-:W-:Y:S02]  /*87e0*/  IMAD R4, R0, R25, R13 ;  /* 0x0000001900047224 */ /* 0x001fe400078e020d */
[----:B------:R-:W-:Y:S02]  /*87f0*/  IMAD R89, R3, R89, R16 ;  /* 0x0000005903597224 */ /* 0x000fe400078e0210 */
[----:B------:R-:W-:-:S03]  /*8800*/  IMAD.MOV.U32 R3, RZ, RZ, 0x1 ;  /* 0x00000001ff037424 */ /* 0x000fc600078e00ff */
[----:B------:R-:W-:Y:S02]  /*8810*/  SEL R18, R4, R89, !P0 ;  /* 0x0000005904127207 */ /* 0x000fe40004000000 */
[----:B------:R-:W-:Y:S02]  /*8820*/  PRMT R0, R3, 0x7610, R0 ;  /* 0x0000761003007816 */ /* 0x000fe40000000000 */
[----:B------:R-:W-:-:S07]  /*8830*/  SEL R89, R89, R4, !P0 ;  /* 0x0000000459597207 */ /* 0x000fce0004000000 */
.L_x_164:
[----:B------:R-:W-:Y:S01]  /*8840*/  UIADD3 UR39, UR40, UR39, URZ ;  /* 0x0000002728277290 */ /* 0x000fe2000fffe03f */
[----:B------:R-:W-:-:S03]  /*8850*/  LOP3.LUT P0, RZ, R0, 0xff, RZ, 0xc0, !PT ;  /* 0x000000ff00ff7812 */ /* 0x000fc6000780c0ff */
[----:B------:R-:W-:Y:S02]  /*8860*/  USHF.R.U32.HI UR4, URZ, 0x1, UR39 ;  /* 0x000000013f047899 */ /* 0x000fe40008011627 */
[----:B------:R-:W-:Y:S02]  /*8870*/  UISETP.GT.U32.AND UP1, UPT, UR39, 0x1, UPT ;  /* 0x000000012700788c */ /* 0x000fe4000bf24070 */
[----:B------:R-:W-:Y:S02]  /*8880*/  ULOP3.LUT UR4, UR4, 0x1, URZ, 0xc0, !UPT ;  /* 0x0000000104047892 */ /* 0x000fe4000f8ec03f */
[----:B------:R-:W-:Y:S02]  /*8890*/  UISETP.LT.U32.AND UP1, UPT, UR40, 0x2, UP1 ;  /* 0x000000022800788c */ /* 0x000fe40008f21070 */
[----:B------:R-:W-:Y:S02]  /*88a0*/  UISETP.NE.U32.AND UP0, UPT, UR4, 0x1, UPT ;  /* 0x000000010400788c */ /* 0x000fe4000bf05070 */
[----:B------:R-:W-:-:S02]  /*88b0*/  USEL UR5, URZ, 0x1, !UP1 ;  /* 0x000000013f057887 */ /* 0x000fc4000c800000 */
[----:B------:R-:W-:Y:S02]  /*88c0*/  UISETP.GT.U32.AND UP0, UPT, UR40, 0x1, !UP0 ;  /* 0x000000012800788c */ /* 0x000fe4000c704070 */
[----:B------:R-:W-:Y:S02]  /*88d0*/  ULOP3.LUT UR39, UR39, 0x1, URZ, 0xc0, !UPT ;  /* 0x0000000127277892 */ /* 0x000fe4000f8ec03f */
[----:B------:R-:W-:-:S04]  /*88e0*/  USEL UR4, URZ, 0x1, !UP0 ;  /* 0x000000013f047887 */ /* 0x000fc8000c000000 */
[----:B------:R-:W-:Y:S01]  /*88f0*/  ULOP3.LUT UR38, UR4, UR38, UR5, 0x96, !UPT ;  /* 0x0000002604267292 */ /* 0x000fe2000f8e9605 */
[----:B------:R-:W-:Y:S11]  /*8900*/  @P0 BRA `(.L_x_167) ;  /* 0xffffff8800680947 */ /* 0x000ff6000383ffff */
[----:B------:R-:W-:Y:S05]  /*8910*/  EXIT ;  /* 0x000000000000794d */ /* 0x000fea0003800000 */
.L_x_3:
[----:B------:R-:W2:Y:S04]  /*8920*/  LDL R19, [R1+0x1c] ;  /* 0x00001c0001137983 */ /* 0x000ea80000100800 */
[----:B0-----:R-:W3:Y:S01]  /*8930*/  LDL R20, [R1+0x18] ;  /* 0x0000180001147983 */ /* 0x001ee20000100800 */
[----:B------:R-:W-:Y:S01]  /*8940*/  IMAD.MOV.U32 R7, RZ, RZ, -0x1 ;  /* 0xffffffffff077424 */ /* 0x000fe200078e00ff */
[----:B------:R-:W-:-:S04]  /*8950*/  ULDC.64 UR4, c[0x0][0x650] ;  /* 0x0001940000047ab9 */ /* 0x000fc80000000a00 */
[----:B------:R0:W-:Y:S01]  /*8960*/  STL [R1+0x8], R7 ;  /* 0x0000080701007387 */ /* 0x0001e20000100800 */
[----:B------:R-:W-:Y:S01]  /*8970*/  PRMT R6, RZ, 0x7610, R6 ;  /* 0x00007610ff067816 */ /* 0x000fe20000000006 */
[----:B------:R-:W-:Y:S02]  /*8980*/  IMAD.MOV.U32 R17, RZ, RZ, -0x1 ;  /* 0xffffffffff117424 */ /* 0x000fe400078e00ff */
[----:B------:R-:W-:Y:S01]  /*8990*/  IMAD.MOV.U32 R16, RZ, RZ, -0x1 ;  /* 0xffffffffff107424 */ /* 0x000fe200078e00ff */
[----:B--2---:R-:W-:-:S04]  /*89a0*/  ISETP.GE.U32.AND P0, PT, R19, UR4, PT ;  /* 0x0000000413007c0c */ /* 0x004fc8000bf06070 */
[----:B---3--:R-:W-:-:S13]  /*89b0*/  ISETP.GE.U32.AND.EX P0, PT, R20, UR5, PT, P0 ;  /* 0x0000000514007c0c */ /* 0x008fda000bf06100 */
[----:B0-----:R-:W-:Y:S05]  /*89c0*/  @P0 BRA `(.L_x_168) ;  /* 0x0000000400680947 */ /* 0x001fea0003800000 */
[----:B------:R-:W0:Y:S01]  /*89d0*/  LDC.64 R12, c[0x0][0x628] ;  /* 0x00018a00ff0c7b82 */ /* 0x000e220000000a00 */
[----:B------:R-:W-:Y:S02]  /*89e0*/  IMAD.MOV.U32 R10, RZ, RZ, R19 ;  /* 0x000000ffff0a7224 */ /* 0x000fe400078e0013 */
[----:B------:R-:W-:-:S05]  /*89f0*/  IMAD.MOV.U32 R11, RZ, RZ, R20 ;  /* 0x000000ffff0b7224 */ /* 0x000fca00078e0014 */
[----:B------:R-:W1:Y:S08]  /*8a00*/  LDC R14, c[0x0][0x630] ;  /* 0x00018c00ff0e7b82 */ /* 0x000e700000000800 */
[----:B------:R-:W2:Y:S01]  /*8a10*/  LDC.64 R16, c[0x0][0x620] ;  /* 0x00018800ff107b82 */ /* 0x000ea20000000a00 */
[----:B0-----:R-:W-:-:S04]  /*8a20*/  ISETP.NE.U32.AND P0, PT, R12, RZ, PT ;  /* 0x000000ff0c00720c */ /* 0x001fc80003f05070 */
[----:B------:R-:W-:-:S13]  /*8a30*/  ISETP.NE.AND.EX P0, PT, R13, RZ, PT, P0 ;  /* 0x000000ff0d00720c */ /* 0x000fda0003f05300 */
[----:B-12---:R-:W-:Y:S05]  /*8a40*/  @!P0 BRA `(.L_x_169) ;  /* 0x0000000000288947 */ /* 0x006fea0003800000 */
        /* <DEDUP_REMOVED lines=10> */
.L_x_169:
[--C-:B------:R-:W-:Y:S01]  /*8af0*/  SHF.R.U64 R12, R10, R14, R11.reuse ;  /* 0x0000000e0a0c7219 */ /* 0x100fe2000000120b */
[----:B------:R-:W-:Y:S01]  /*8b00*/  IMAD.MOV.U32 R7, RZ, RZ, R20 ;  /* 0x000000ffff077224 */ /* 0x000fe200078e0014 */
[----:B------:R-:W-:Y:S01]  /*8b10*/  I2FP.F32.U32 R8, R4 ;  /* 0x0000000400087245 */ /* 0x000fe20000201000 */
[----:B------:R-:W0:Y:S01]  /*8b20*/  LDC R18, c[0x0][0x618] ;  /* 0x00018600ff127b82 */ /* 0x000e220000000800 */
[----:B------:R-:W-:Y:S01]  /*8b30*/  SHF.R.U32.HI R5, RZ, R14, R11 ;  /* 0x0000000eff057219 */ /* 0x000fe2000001160b */
[----:B------:R-:W-:Y:S01]  /*8b40*/  ULDC UR4, c[0x0][0x150] ;  /* 0x0000540000047ab9 */ /* 0x000fe20000000800 */
[----:B------:R-:W-:Y:S01]  /*8b50*/  IADD3 R9, P0, RZ, -R12, RZ ;  /* 0x8000000cff097210 */ /* 0x000fe20007f1e0ff */
[----:B------:R-:W-:Y:S01]  /*8b60*/  FMUL R11, R8, UR4 ;  /* 0x00000004080b7c20 */ /* 0x000fe20008400000 */
[----:B------:R-:W-:Y:S01]  /*8b70*/  IMAD.MOV.U32 R6, RZ, RZ, R19 ;  /* 0x000000ffff067224 */ /* 0x000fe200078e0013 */
[----:B------:R-:W-:Y:S02]  /*8b80*/  ULDC UR4, c[0x0][0x154] ;  /* 0x0000550000047ab9 */ /* 0x000fe40000000800 */
[----:B------:R-:W1:Y:S01]  /*8b90*/  LDC.64 R20, c[0x0][0x640] ;  /* 0x00019000ff147b82 */ /* 0x000e620000000a00 */
[----:B------:R-:W-:Y:S01]  /*8ba0*/  IMAD.X R5, RZ, RZ, ~R5, P0 ;  /* 0x000000ffff057224 */ /* 0x000fe200000e0e05 */
[----:B------:R-:W2:Y:S01]  /*8bb0*/  F2I.U32.TRUNC.NTZ R11, R11 ;  /* 0x0000000b000b7305 */ /* 0x000ea2000020f000 */
[----:B------:R-:W-:-:S04]  /*8bc0*/  IMAD.WIDE.U32 R6, R9, R16, R6 ;  /* 0x0000001009067225 */ /* 0x000fc800078e0006 */
[----:B------:R-:W-:Y:S01]  /*8bd0*/  IMAD R8, R5, R16, RZ ;  /* 0x0000001005087224 */ /* 0x000fe200078e02ff */
[----:B------:R-:W3:Y:S03]  /*8be0*/  LDC R13, c[0x0][0x144] ;  /* 0x00005100ff0d7b82 */ /* 0x000ee60000000800 */
[----:B------:R-:W-:Y:S02]  /*8bf0*/  IMAD R5, R9, R17, R8 ;  /* 0x0000001109057224 */ /* 0x000fe400078e0208 */
[----:B------:R-:W-:Y:S02]  /*8c00*/  IMAD.MOV.U32 R8, RZ, RZ, -0x1 ;  /* 0xffffffffff087424 */ /* 0x000fe400078e00ff */
[----:B------:R-:W-:Y:S01]  /*8c10*/  IMAD.IADD R5, R7, 0x1, R5 ;  /* 0x0000000107057824 */ /* 0x000fe200078e0205 */
[----:B------:R-:W4:Y:S01]  /*8c20*/  LDC R14, c[0x0][0x608] ;  /* 0x00018200ff0e7b82 */ /* 0x000f220000000800 */
[----:B------:R-:W-:-:S03]  /*8c30*/  I2FP.F32.U32 R7, R3 ;  /* 0x0000000300077245 */ /* 0x000fc60000201000 */
[-C--:B0-----:R-:W-:Y:S01]  /*8c40*/  SHF.R.U64 R10, R6, R18.reuse, R5 ;  /* 0x00000012060a7219 */ /* 0x081fe20000001205 */
[----:B--2---:R-:W-:Y:S01]  /*8c50*/  IMAD.MOV R6, RZ, RZ, -R11 ;  /* 0x000000ffff067224 */ /* 0x004fe200078e0a0b */
[----:B------:R-:W-:Y:S01]  /*8c60*/  SHF.R.U32.HI R5, RZ, R18, R5 ;  /* 0x00000012ff057219 */ /* 0x000fe20000011605 */
[----:B------:R-:W-:Y:S01]  /*8c70*/  FMUL R7, R7, UR4 ;  /* 0x0000000407077c20 */ /* 0x000fe20008400000 */
[----:B------:R-:W0:Y:S01]  /*8c80*/  LDC R9, c[0x0][0x658] ;  /* 0x00019600ff097b82 */ /* 0x000e220000000800 */
[----:B-1----:R-:W-:-:S04]  /*8c90*/  ISETP.NE.U32.AND P0, PT, R20, RZ, PT ;  /* 0x000000ff1400720c */ /* 0x002fc80003f05070 */
[----:B------:R-:W-:-:S03]  /*8ca0*/  ISETP.NE.AND.EX P0, PT, R21, RZ, PT, P0 ;  /* 0x000000ff1500720c */ /* 0x000fc60003f05300 */
[----:B------:R-:W1:Y:S01]  /*8cb0*/  LDC R16, c[0x0][0x148] ;  /* 0x00005200ff107b82 */ /* 0x000e620000000800 */
[----:B---3--:R-:W-:Y:S02]  /*8cc0*/  IMAD R17, R13, R6, R4 ;  /* 0x000000060d117224 */ /* 0x008fe400078e0204 */
[----:B------:R-:W-:-:S05]  /*8cd0*/  IMAD.MOV.U32 R6, RZ, RZ, 0x1 ;  /* 0x00000001ff067424 */ /* 0x000fca00078e00ff */
[----:B------:R-:W2:Y:S01]  /*8ce0*/  LDC R19, c[0x0][0x600] ;  /* 0x00018000ff137b82 */ /* 0x000ea20000000800 */
[-CC-:B----4-:R-:W-:Y:S02]  /*8cf0*/  SHF.R.U64 R13, R10, R14.reuse, R5.reuse ;  /* 0x0000000e0a0d7219 */ /* 0x190fe40000001205 */
[----:B------:R-:W-:Y:S02]  /*8d00*/  SHF.R.U32.HI R4, RZ, R14, R5 ;  /* 0x0000000eff047219 */ /* 0x000fe40000011605 */
[----:B------:R3:W4:Y:S03]  /*8d10*/  F2I.U32.TRUNC.NTZ R14, R7 ;  /* 0x00000007000e7305 */ /* 0x000726000020f000 */
[----:B------:R-:W1:Y:S01]  /*8d20*/  LDC R22, c[0x0][0x648] ;  /* 0x00019200ff167b82 */ /* 0x000e620000000800 */
[-C--:B0-----:R-:W-:Y:S02]  /*8d30*/  SHF.R.U64 R15, R13, R9.reuse, R4 ;  /* 0x000000090d0f7219 */ /* 0x081fe40000001204 */
[----:B------:R-:W-:-:S02]  /*8d40*/  SHF.L.U32 R8, R8, R9, RZ ;  /* 0x0000000908087219 */ /* 0x000fc400000006ff */
[-C--:B------:R-:W-:Y:S01]  /*8d50*/  SHF.R.U32.HI R5, RZ, R9.reuse, R4 ;  /* 0x00000009ff057219 */ /* 0x080fe20000011604 */
[----:B------:R-:W-:Y:S01]  /*8d60*/  IMAD.MOV.U32 R4, RZ, RZ, R15 ;  /* 0x000000ffff047224 */ /* 0x000fe200078e000f */
[----:B------:R-:W-:Y:S01]  /*8d70*/  SHF.L.U32 R18, R6, R9, RZ ;  /* 0x0000000906127219 */ /* 0x000fe200000006ff */
[----:B------:R-:W0:Y:S01]  /*8d80*/  LDC R23, c[0x0][0x638] ;  /* 0x00018e00ff177b82 */ /* 0x000e220000000800 */
[----:B------:R-:W-:-:S07]  /*8d90*/  LOP3.LUT R24, RZ, R8, RZ, 0x33, !PT ;  /* 0x00000008ff187212 */ /* 0x000fce00078e33ff */
[----:B------:R-:W0:Y:S01]  /*8da0*/  LDC R25, c[0x0][0x610] ;  /* 0x00018400ff197b82 */ /* 0x000e220000000800 */
[----:B---34-:R-:W-:Y:S05]  /*8db0*/  @!P0 BRA `(.L_x_170) ;  /* 0x0000000000288947 */ /* 0x018fea0003800000 */
[----:B------:R-:W3:Y:S02]  /*8dc0*/  LDC R4, c[0x0][0x64c] ;  /* 0x00019300ff047b82 */ /* 0x000ee40000000800 */
[----:B---3--:R-:W-:-:S05]  /*8dd0*/  IADD3 R9, P0, R15, R4, RZ ;  /* 0x000000040f097210 */ /* 0x008fca0007f1e0ff */
        /* <DEDUP_REMOVED lines=8> */
.L_x_170:
[----:B------:R-:W3:Y:S01]  /*8e60*/  LDC R6, c[0x0][0x65c] ;  /* 0x00019700ff067b82 */ /* 0x000ee20000000800 */
[----:B------:R4:W-:Y:S01]  /*8e70*/  STL [R1+0x8], R12 ;  /* 0x0000080c01007387 */ /* 0x0009e20000100800 */
[----:B-1----:R-:W-:Y:S01]  /*8e80*/  SHF.R.U64 R5, R4, R22, R5 ;  /* 0x0000001604057219 */ /* 0x002fe20000001205 */
[----:B--2---:R-:W-:Y:S01]  /*8e90*/  VIADD R7, R19, 0xffffffff ;  /* 0xffffffff13077836 */ /* 0x004fe20000000000 */
[----:B------:R-:W-:Y:S01]  /*8ea0*/  LOP3.LUT R4, R13, R24, RZ, 0xc0, !PT ;  /* 0x000000180d047212 */ /* 0x000fe200078ec0ff */
[----:B------:R-:W-:-:S03]  /*8eb0*/  IMAD.MOV R14, RZ, RZ, -R14 ;  /* 0x000000ffff0e7224 */ /* 0x000fc600078e0a0e */
[----:B------:R-:W-:Y:S01]  /*8ec0*/  LOP3.LUT R10, R10, R7, RZ, 0xc0, !PT ;  /* 0x000000070a0a7212 */ /* 0x000fe200078ec0ff */
[----:B------:R-:W-:Y:S01]  /*8ed0*/  IMAD R4, R18, R5, R4 ;  /* 0x0000000512047224 */ /* 0x000fe200078e0204 */
[----:B---3--:R-:W-:Y:S01]  /*8ee0*/  ISETP.NE.AND P0, PT, R6, 0x1, PT ;  /* 0x000000010600780c */ /* 0x008fe20003f05270 */
[----:B------:R-:W-:-:S12]  /*8ef0*/  IMAD.MOV R6, RZ, RZ, -R5 ;  /* 0x000000ffff067224 */ /* 0x000fd800078e0a05 */
[----:B------:R-:W-:Y:S02]  /*8f00*/  @P0 IMAD R17, R16, R14, R3 ;  /* 0x0000000e10110224 */ /* 0x000fe400078e0203 */
[----:B0-----:R-:W-:Y:S02]  /*8f10*/  IMAD R3, R6, R23, R15 ;  /* 0x0000001706037224 */ /* 0x001fe400078e020f */
[----:B------:R-:W-:Y:S02]  /*8f20*/  IMAD R17, R4, R25, R17 ;  /* 0x0000001904117224 */ /* 0x000fe400078e0211 */
[----:B------:R-:W-:Y:S02]  /*8f30*/  IMAD R4, R3, R19, R10 ;  /* 0x0000001303047224 */ /* 0x000fe400078e020a */
[----:B------:R-:W-:-:S03]  /*8f40*/  IMAD.MOV.U32 R6, RZ, RZ, 0x1 ;  /* 0x00000001ff067424 */ /* 0x000fc600078e00ff */
[----:B------:R-:W-:Y:S02]  /*8f50*/  SEL R16, R4, R17, !P0 ;  /* 0x0000001104107207 */ /* 0x000fe40004000000 */
[----:B----4-:R-:W-:-:S07]  /*8f60*/  SEL R17, R17, R4, !P0 ;  /* 0x0000000411117207 */ /* 0x010fce0004000000 */
.L_x_168:
[----:B------:R-:W-:-:S08]  /*8f70*/  NOP ;  /* 0x0000000000007918 */ /* 0x000fd00000000000 */
[----:B------:R-:W0:-:S00]  /*8f80*/  USETMAXREG.DEALLOC.CTAPOOL 0x28 ;  /* 0x00000028000079c8 */ /* 0x000e0000080e0500 */
[----:B0-----:R-:W-:-:S13]  /*8f90*/  ISETP.NE.AND P0, PT, R2, RZ, PT ;  /* 0x000000ff0200720c */ /* 0x001fda0003f05270 */
[----:B------:R-:W-:Y:S05]  /*8fa0*/  @P0 EXIT ;  /* 0x000000000000094d */ /* 0x000fea0003800000 */
[----:B------:R-:W-:Y:S01]  /*8fb0*/  IMAD.MOV.U32 R2, RZ, RZ, 0x1 ;  /* 0x00000001ff027424 */ /* 0x000fe200078e00ff */
[----:B------:R0:W-:Y:S01]  /*8fc0*/  STL [R1+0x28], RZ ;  /* 0x000028ff01007387 */ /* 0x0001e20000100800 */
[----:B------:R-:W-:-:S03]  /*8fd0*/  LOP3.LUT P0, RZ, R6, 0xff, RZ, 0xc0, !PT ;  /* 0x000000ff06ff7812 */ /* 0x000fc6000780c0ff */
[----:B------:R0:W-:Y:S10]  /*8fe0*/  STL [R1+0x2c], R2 ;  /* 0x00002c0201007387 */ /* 0x0001f40000100800 */
[----:B0-----:R-:W-:Y:S05]  /*8ff0*/  @!P0 BRA `(.L_x_171) ;  /* 0x0000001800e48947 */ /* 0x001fea0003800000 */
[----:B------:R-:W2:Y:S01]  /*9000*/  LDL R3, [R1+0x14] ;  /* 0x0000140001037983 */ /* 0x000ea20000100800 */
[----:B------:R-:W0:Y:S01]  /*9010*/  LDC R2, c[0x0][0x28c] ;  /* 0x0000a300ff027b82 */ /* 0x000e220000000800 */
[----:B------:R-:W-:Y:S01]  /*9020*/  LOP3.LUT P0, RZ, R0, 0x1f, RZ, 0xc0, !PT ;  /* 0x0000001f00ff7812 */ /* 0x000fe2000780c0ff */
[----:B------:R-:W-:Y:S01]  /*9030*/  ULDC UR37, c[0x0][0x658] ;  /* 0x0001960000257ab9 */ /* 0x000fe20000000800 */
[----:B------:R-:W3:Y:S01]  /*9040*/  LDL.LU R5, [R1+0xc] ;  /* 0x00000c0001057983 */ /* 0x000ee20000300800 */
[----:B------:R-:W-:Y:S01]  /*9050*/  IMAD.MOV.U32 R0, RZ, RZ, 0x1 ;  /* 0x00000001ff007424 */ /* 0x000fe200078e00ff */
[----:B------:R-:W-:Y:S01]  /*9060*/  UMOV UR4, 0xffffffff ;  /* 0xffffffff00047882 */ /* 0x000fe20000000000 */
[----:B------:R-:W-:Y:S01]  /*9070*/  BSSY B7, `(.L_x_171) ;  /* 0x00001b1000077945 */ /* 0x000fe20003800000 */
[----:B------:R-:W1:Y:S01]  /*9080*/  S2R R7, SR_TID.X ;  /* 0x0000000000077919 */ /* 0x000e620000002100 */
[----:B------:R-:W-:Y:S01]  /*9090*/  USHF.L.U32 UR4, UR4, UR37, URZ ;  /* 0x0000002504047299 */ /* 0x000fe2000800063f */
[----:B------:R-:W-:Y:S01]  /*90a0*/  ULDC UR39, c[0x0][0x600] ;  /* 0x0001800000277ab9 */ /* 0x000fe20000000800 */
[----:B------:R-:W-:Y:S01]  /*90b0*/  UMOV UR5, 0x1 ;  /* 0x0000000100057882 */ /* 0x000fe20000000000 */
[----:B------:R-:W-:-:S02]  /*90c0*/  UIADD3 UR39, UR39, -0x1, URZ ;  /* 0xffffffff27277890 */ /* 0x000fc4000fffe03f */
[----:B------:R-:W-:Y:S02]  /*90d0*/  USHF.L.U32 UR37, UR5, UR37, URZ ;  /* 0x0000002505257299 */ /* 0x000fe4000800063f */
[----:B------:R-:W-:Y:S01]  /*90e0*/  ULOP3.LUT UR38, URZ, UR4, URZ, 0x33, !UPT ;  /* 0x000000043f267292 */ /* 0x000fe2000f8e333f */
[----:B------:R-:W-:Y:S01]  /*90f0*/  ULDC.64 UR46, c[0x0][0x198] ;  /* 0x00006600002e7ab9 */ /* 0x000fe20000000a00 */
[----:B0-----:R-:W-:Y:S01]  /*9100*/  VIADD R2, R2, 0x3f ;  /* 0x0000003f02027836 */ /* 0x001fe20000000000 */
[----:B-1----:R-:W-:-:S04]  /*9110*/  LOP3.LUT R7, R7, 0x7f, RZ, 0xc0, !PT ;  /* 0x0000007f07077812 */ /* 0x002fc800078ec0ff */
[C---:B------:R-:W-:Y:S02]  /*9120*/  ISETP.NE.AND P1, PT, R7.reuse, RZ, PT ;  /* 0x000000ff0700720c */ /* 0x040fe40003f25270 */
[----:B------:R-:W-:Y:S01]  /*9130*/  ISETP.NE.OR P0, PT, R7, RZ, !P0 ;  /* 0x000000ff0700720c */ /* 0x000fe20004705670 */
[----:B--2---:R-:W-:Y:S01]  /*9140*/  IMAD.MOV.U32 R4, RZ, RZ, R3 ;  /* 0x000000ffff047224 */ /* 0x004fe200078e0003 */
[----:B------:R-:W-:Y:S02]  /*9150*/  SHF.R.S32.HI R3, RZ, 0x1f, R2 ;  /* 0x0000001fff037819 */ /* 0x000fe40000011402 */
[----:B---3--:R-:W-:Y:S02]  /*9160*/  LOP3.LUT R5, R5, 0xfffffffe, RZ, 0xc0, !PT ;  /* 0xfffffffe05057812 */ /* 0x008fe400078ec0ff */
[----:B------:R-:W-:-:S05]  /*9170*/  LEA.HI R3, R3, R2, RZ, 0x6 ;  /* 0x0000000203037211 */ /* 0x000fca00078f30ff */
[----:B------:R-:W-:Y:S02]  /*9180*/  @P1 LOP3.LUT R5, R5, 0x1, RZ, 0xfc, !PT ;  /* 0x0000000105051812 */ /* 0x000fe400078efcff */
[----:B------:R-:W-:Y:S02]  /*9190*/  LOP3.LUT R4, R4, 0x2, RZ, 0xfc, !PT ;  /* 0x0000000204047812 */ /* 0x000fe400078efcff */
[----:B------:R-:W-:Y:S02]  /*91a0*/  LOP3.LUT R5, R5, 0xfffffffd, RZ, 0xc0, !PT ;  /* 0xfffffffd05057812 */ /* 0x000fe400078ec0ff */
[--C-:B------:R-:W-:Y:S02]  /*91b0*/  SHF.R.S32.HI R2, RZ, 0x6, R3.reuse ;  /* 0x00000006ff027819 */ /* 0x100fe40000011403 */
[----:B------:R-:W-:Y:S02]  /*91c0*/  @P0 LOP3.LUT R5, R5, 0x2, RZ, 0xfc, !PT ;  /* 0x0000000205050812 */ /* 0x000fe400078efcff */
[----:B------:R-:W-:Y:S01]  /*91d0*/  PRMT R3, R0, 0x7610, R3 ;  /* 0x0000761000037816 */ /* 0x000fe20000000003 */
[----:B------:R-:W-:-:S02]  /*91e0*/  VIADD R0, R2, 0x1 ;  /* 0x0000000102007836 */ /* 0x000fc40000000000 */
[----:B------:R-:W-:Y:S04]  /*91f0*/  STL [R1+0xc], R5 ;  /* 0x00000c0501007387 */ /* 0x000fe80000100800 */
[----:B------:R0:W-:Y:S04]  /*9200*/  STL [R1+0x10], R4 ;  /* 0x0000100401007387 */ /* 0x0001e80000100800 */
[----:B------:R1:W-:Y:S01]  /*9210*/  STL [R1+0x28], RZ ;  /* 0x000028ff01007387 */ /* 0x0003e20000100800 */
[----:B0-----:R-:W-:-:S05]  /*9220*/  IMAD.MOV.U32 R4, RZ, RZ, 0x1 ;  /* 0x00000001ff047424 */ /* 0x001fca00078e00ff */
[----:B------:R1:W-:Y:S04]  /*9230*/  STL [R1+0x2c], R4 ;  /* 0x00002c0401007387 */ /* 0x0003e80000100800 */
[----:B------:R1:W-:Y:S04]  /*9240*/  STL [R1+0x24], R2 ;  /* 0x0000240201007387 */ /* 0x0003e80000100800 */
[----:B------:R1:W-:Y:S04]  /*9250*/  STL.S16 [R1+0x30], R3 ;  /* 0x0000300301007387 */ /* 0x0003e80000100600 */
[----:B------:R1:W-:Y:S02]  /*9260*/  STL [R1+0x34], R0 ;  /* 0x0000340001007387 */ /* 0x0003e40000100800 */
.L_x_185:
[----:B------:R-:W-:-:S03]  /*9270*/  UMOV UR4, 0xffffffff ;  /* 0xffffffff00047882 */ /* 0x000fc60000000000 */
[----:B-1----:R-:W-:Y:S05]  /*9280*/  BRA.DIV UR4, `(.L_x_172) ;  /* 0x0000001e04207947 */ /* 0x002fea000b800000 */
[----:B------:R-:W-:-:S13]  /*9290*/  ELECT P6, URZ, PT ;  /* 0x00000000003f782f */ /* 0x000fda00038c0000 */
.L_x_196:
[----:B------:R-:W-:Y:S04]  /*92a0*/  BSSY B6, `(.L_x_173) ;  /* 0x000010b000067945 */ /* 0x000fe80003800000 */
[----:B------:R-:W-:Y:S05]  /*92b0*/  @!P6 BRA `(.L_x_174) ;  /* 0x000000100024e947 */ /* 0x000fea0003800000 */
[----:B-1----:R-:W0:Y:S01]  /*92c0*/  S2R R3, SR_CgaCtaId ;  /* 0x0000000000037919 */ /* 0x002e220000008800 */
[----:B------:R-:W-:-:S04]  /*92d0*/  MOV R0, 0x400 ;  /* 0x0000040000007802 */ /* 0x000fc80000000f00 */
[----:B0-----:R-:W-:-:S05]  /*92e0*/  LEA R18, R3, R0, 0x18 ;  /* 0x0000000003127211 */ /* 0x001fca00078ec0ff */
[----:B------:R0:W-:Y:S01]  /*92f0*/  STL [R1+0x20], R18 ;  /* 0x0000201201007387 */ /* 0x0001e20000100800 */
[----:B------:R-:W-:-:S05]  /*9300*/  VIADD R0, R18, 0x800 ;  /* 0x0000080012007836 */ /* 0x000fca0000000000 */
[----:B------:R-:W-:-:S13]  /*9310*/  LOP3.LUT P0, RZ, R0, 0x9f, RZ, 0xc0, !PT ;  /* 0x0000009f00ff7812 */ /* 0x000fda000780c0ff */
[----:B0-----:R-:W-:Y:S05]  /*9320*/  @!P0 BRA `(.L_x_175) ;  /* 0x0000000000408947 */ /* 0x001fea0003800000 */
[----:B------:R-:W-:Y:S01]  /*9330*/  MOV R2, 0x0 ;  /* 0x0000000000027802 */ /* 0x000fe20000000f00 */
[----:B------:R-:W-:Y:S01]  /*9340*/  ULDC.64 UR4, c[0x4][0x70] ;  /* 0x01001c0000047ab9 */ /* 0x000fe20000000a00 */
[----:B------:R-:W-:Y:S01]  /*9350*/  ULDC.64 UR6, c[0x4][0x8] ;  /* 0x0100020000067ab9 */ /* 0x000fe20000000a00 */
[----:B------:R-:W-:Y:S02]  /*9360*/  IMAD.U32 R4, RZ, RZ, UR4 ;  /* 0x00000004ff047e24 */ /* 0x000fe4000f8e00ff */
[----:B------:R-:W-:Y:S01]  /*9370*/  IMAD.U32 R5, RZ, RZ, UR5 ;  /* 0x00000005ff057e24 */ /* 0x000fe2000f8e00ff */
[----:B------:R-:W0:Y:S01]  /*9380*/  LDC.64 R2, c[0x4][R2] ;  /* 0x0100000002027b82 */ /* 0x000e220000000a00 */
[----:B------:R-:W-:Y:S01]  /*9390*/  ULDC.64 UR4, c[0x4][0x78] ;  /* 0x01001e0000047ab9 */ /* 0x000fe20000000a00 */
[----:B------:R-:W-:Y:S02]  /*93a0*/  IMAD.U32 R10, RZ, RZ, UR6 ;  /* 0x00000006ff0a7e24 */ /* 0x000fe4000f8e00ff */
[----:B------:R-:W-:-:S02]  /*93b0*/  IMAD.U32 R6, RZ, RZ, UR4 ;  /* 0x00000004ff067e24 */ /* 0x000fc4000f8e00ff */
[----:B------:R-:W-:Y:S02]  /*93c0*/  IMAD.U32 R7, RZ, RZ, UR5 ;  /* 0x00000005ff077e24 */ /* 0x000fe4000f8e00ff */
[----:B------:R-:W-:Y:S02]  /*93d0*/  IMAD.U32 R11, RZ, RZ, UR7 ;  /* 0x00000007ff0b7e24 */ /* 0x000fe4000f8e00ff */
[----:B------:R-:W-:Y:S02]  /*93e0*/  IMAD.MOV.U32 R8, RZ, RZ, 0x70 ;  /* 0x00000070ff087424 */ /* 0x000fe400078e00ff */
[----:B------:R-:W-:Y:S02]  /*93f0*/  IMAD.MOV.U32 R12, RZ, RZ, 0x1 ;  /* 0x00000001ff0c7424 */ /* 0x000fe400078e00ff */
[----:B------:R-:W-:-:S07]  /*9400*/  IMAD.MOV.U32 R13, RZ, RZ, RZ ;  /* 0x000000ffff0d7224 */ /* 0x000fce00078e00ff */
[----:B------:R-:W-:-:S07]  /*9410*/  LEPC R20, `(.L_x_175) ;  /* 0x000000001014794e */ /* 0x000fce0000000000 */
[----:B0-----:R-:W-:Y:S05]  /*9420*/  CALL.ABS.NOINC R2 ;  /* 0x0000000002007343 */ /* 0x001fea0003c00000 */
.L_x_175:
[----:B------:R-:W-:-:S05]  /*9430*/  VIADD R0, R18, 0x20800 ;  /* 0x0002080012007836 */ /* 0x000fca0000000000 */
[----:B------:R-:W-:-:S13]  /*9440*/  LOP3.LUT P0, RZ, R0, 0x3ff, RZ, 0xc0, !PT ;  /* 0x000003ff00ff7812 */ /* 0x000fda000780c0ff */
[----:B------:R-:W-:Y:S05]  /*9450*/  @!P0 BRA `(.L_x_176) ;  /* 0x0000000000408947 */ /* 0x000fea0003800000 */
        /* <DEDUP_REMOVED lines=16> */
.L_x_176:
[----:B------:R-:W0:Y:S02]  /*9560*/  LDC R0, c[0x0][0x28c] ;  /* 0x0000a300ff007b82 */ /* 0x000e240000000800 */
[----:B0-----:R-:W-:-:S13]  /*9570*/  ISETP.GE.AND P0, PT, R0, 0x1, PT ;  /* 0x000000010000780c */ /* 0x001fda0003f06270 */
[----:B------:R-:W-:Y:S05]  /*9580*/  @!P0 BRA `(.L_x_174) ;  /* 0x0000000c00708947 */ /* 0x000fea0003800000 */
[----:B------:R-:W-:Y:S01]  /*9590*/  IMAD.SHL.U32 R0, R17, 0x100, RZ ;  /* 0x0000010011007824 */ /* 0x000fe200078e00ff */
[----:B------:R0:W5:Y:S01]  /*95a0*/  LDL R3, [R1+0x34] ;  /* 0x0000340001037983 */ /* 0x0001620000100800 */
[----:B------:R-:W-:Y:S02]  /*95b0*/  IMAD.SHL.U32 R4, R16, 0x40, RZ ;  /* 0x0000004010047824 */ /* 0x000fe400078e00ff */
[C---:B------:R-:W-:Y:S02]  /*95c0*/  VIADD R8, R0.reuse, 0x8 ;  /* 0x0000000800087836 */ /* 0x040fe40000000000 */
[----:B------:R-:W-:Y:S01]  /*95d0*/  IMAD.MOV.U32 R2, RZ, RZ, RZ ;  /* 0x000000ffff027224 */ /* 0x000fe200078e00ff */
[----:B------:R1:W-:Y:S01]  /*95e0*/  STL [R1+0x4], R4 ;  /* 0x0000040401007387 */ /* 0x0003e20000100800 */
[----:B------:R-:W-:-:S03]  /*95f0*/  VIADD R6, R0, 0x10 ;  /* 0x0000001000067836 */ /* 0x000fc60000000000 */
[----:B------:R0:W5:Y:S01]  /*9600*/  LDL R5, [R1+0x28] ;  /* 0x0000280001057983 */ /* 0x0001620000100800 */
[C---:B------:R-:W-:Y:S02]  /*9610*/  VIADD R7, R0.reuse, 0x18 ;  /* 0x0000001800077836 */ /* 0x040fe40000000000 */
[C---:B------:R-:W-:Y:S01]  /*9620*/  VIADD R9, R0.reuse, 0x28 ;  /* 0x0000002800097836 */ /* 0x040fe20000000000 */
[----:B-1----:R0:W5:Y:S01]  /*9630*/  LDL R4, [R1+0x2c] ;  /* 0x00002c0001047983 */ /* 0x0021620000100800 */
[C---:B------:R-:W-:Y:S02]  /*9640*/  VIADD R10, R0.reuse, 0x30 ;  /* 0x00000030000a7836 */ /* 0x040fe40000000000 */
[C---:B------:R-:W-:Y:S01]  /*9650*/  VIADD R11, R0.reuse, 0x38 ;  /* 0x00000038000b7836 */ /* 0x040fe20000000000 */
[----:B------:R1:W-:Y:S01]  /*9660*/  STL [R1], R8 ;  /* 0x0000000801007387 */ /* 0x0003e20000100800 */
[C---:B------:R-:W-:Y:S02]  /*9670*/  VIADD R12, R0.reuse, 0x40 ;  /* 0x00000040000c7836 */ /* 0x040fe40000000000 */
[----:B------:R-:W-:-:S02]  /*9680*/  VIADD R13, R0, 0x48 ;  /* 0x00000048000d7836 */ /* 0x000fc40000000000 */
[C---:B------:R-:W-:Y:S02]  /*9690*/  VIADD R14, R0.reuse, 0x50 ;  /* 0x00000050000e7836 */ /* 0x040fe40000000000 */
[C---:B------:R-:W-:Y:S02]  /*96a0*/  VIADD R15, R0.reuse, 0x58 ;  /* 0x00000058000f7836 */ /* 0x040fe40000000000 */
[C---:B------:R-:W-:Y:S02]  /*96b0*/  VIADD R16, R0.reuse, 0x60 ;  /* 0x0000006000107836 */ /* 0x040fe40000000000 */
[C---:B-1----:R-:W-:Y:S02]  /*96c0*/  VIADD R8, R0.reuse, 0x20 ;  /* 0x0000002000087836 */ /* 0x042fe40000000000 */
[C---:B------:R-:W-:Y:S02]  /*96d0*/  VIADD R17, R0.reuse, 0x68 ;  /* 0x0000006800117836 */ /* 0x040fe40000000000 */
[----:B------:R-:W-:-:S02]  /*96e0*/  VIADD R18, R0, 0x70 ;  /* 0x0000007000127836 */ /* 0x000fc40000000000 */
[C---:B------:R-:W-:Y:S02]  /*96f0*/  VIADD R19, R0.reuse, 0x78 ;  /* 0x0000007800137836 */ /* 0x040fe40000000000 */
[C---:B------:R-:W-:Y:S02]  /*9700*/  VIADD R20, R0.reuse, 0x80 ;  /* 0x0000008000147836 */ /* 0x040fe40000000000 */
[C---:B------:R-:W-:Y:S02]  /*9710*/  VIADD R21, R0.reuse, 0x88 ;  /* 0x0000008800157836 */ /* 0x040fe40000000000 */
[C---:B------:R-:W-:Y:S02]  /*9720*/  VIADD R22, R0.reuse, 0x90 ;  /* 0x0000009000167836 */ /* 0x040fe40000000000 */
        /* <DEDUP_REMOVED lines=12> */
[----:B0-----:R-:W-:-:S07]  /*97f0*/  VIADD R35, R0, 0xf8 ;  /* 0x000000f800237836 */ /* 0x001fce0000000000 */
.L_x_180:
[----:B------:R0:W-:Y:S04]  /*9800*/  STL [R1+0x38], R0 ;  /* 0x0000380001007387 */ /* 0x0001e80000100800 */
[----:B0-----:R-:W2:Y:S01]  /*9810*/  LDL R0, [R1+0x20] ;  /* 0x0000200001007983 */ /* 0x001ea20000100800 */
[----:B-----5:R-:W-:Y:S01]  /*9820*/  SHF.L.U32 R37, R4, 0x1f, RZ ;  /* 0x0000001f04257819 */ /* 0x020fe200000006ff */
[----:B--2---:R-:W-:Y:S02]  /*9830*/  IMAD R36, R5, 0x8, R0 ;  /* 0x0000000805247824 */ /* 0x004fe400078e0200 */
[----:B------:R0:W5:Y:S02]  /*9840*/  LDL.LU R0, [R1+0x38] ;  /* 0x0000380001007983 */ /* 0x0001640000300800 */
[----:B------:R-:W1:Y:S02]  /*9850*/  SYNCS.PHASECHK.TRANS64.TRYWAIT P0, [R36+URZ+0x10], R37 ;  /* 0x00001025240075a7 */ /* 0x000e64000800017f */
[----:B01----:R-:W-:Y:S05]  /*9860*/  @!P0 BRA `(.L_x_177) ;  /* 0x0000001400c88947 */ /* 0x003fea0003800000 */
.L_x_197:
[----:B------:R1:W-:Y:S04]  /*9870*/  STL [R1+0x3c], R2 ;  /* 0x00003c0201007387 */ /* 0x0003e80000100800 */
[----:B-----5:R2:W-:Y:S01]  /*9880*/  STL [R1+0x38], R0 ;  /* 0x0000380001007387 */ /* 0x0205e20000100800 */
[----:B-1----:R-:W1:Y:S03]  /*9890*/  S2R R2, SR_TID.X ;  /* 0x0000000000027919 */ /* 0x002e660000002100 */
[----:B--2---:R-:W2:Y:S01]  /*98a0*/  LDL R0, [R1+0x10] ;  /* 0x0000100001007983 */ /* 0x004ea20000100800 */
[----:B-1----:R-:W-:-:S04]  /*98b0*/  LOP3.LUT R2, R2, 0x7f, RZ, 0xc0, !PT ;  /* 0x0000007f02027812 */ /* 0x002fc800078ec0ff */
[----:B------:R-:W-:Y:S02]  /*98c0*/  ISETP.NE.AND P0, PT, R2, RZ, PT ;  /* 0x000000ff0200720c */ /* 0x000fe40003f05270 */
[----:B------:R1:W5:Y:S11]  /*98d0*/  LDL.LU R2, [R1+0x3c] ;  /* 0x00003c0001027983 */ /* 0x0003760000300800 */
[----:B0-----:R-:W0:Y:S02]  /*98e0*/  @!P0 LDC R37, c[0x0][0x500] ;  /* 0x00014000ff258b82 */ /* 0x001e240000000800 */
[----:B0-----:R2:W-:Y:S02]  /*98f0*/  @!P0 SYNCS.ARRIVE.TRANS64 RZ, [R36+URZ], R37 ;  /* 0x0000002524ff89a7 */ /* 0x0015e4000800003f */
[----:B--2---:R-:W-:-:S02]  /*9900*/  PRMT R37, R0, 0x9910, RZ ;  /* 0x0000991000257816 */ /* 0x004fc400000000ff */
[----:B------:R1:W5:Y:S02]  /*9910*/  LDL.LU R0, [R1+0x38] ;  /* 0x0000380001007983 */ /* 0x0003640000300800 */
[----:B------:R-:W-:-:S13]  /*9920*/  ISETP.NE.AND P0, PT, R37, 0x2, PT ;  /* 0x000000022500780c */ /* 0x000fda0003f05270 */
[----:B-1----:R-:W-:Y:S05]  /*9930*/  @P0 BRA `(.L_x_178) ;  /* 0x0000000000040947 */ /* 0x002fea0003800000 */
[----:B------:R-:W-:Y:S01]  /*9940*/  BPT.TRAP 0x1 ;  /* 0x000000040000795c */ /* 0x000fe20000300000 */
.L_x_178:
[----:B-----5:R0:W-:Y:S04]  /*9950*/  STL [R1+0x38], R0 ;  /* 0x0000380001007387 */ /* 0x0201e80000100800 */
[----:B0-----:R-:W2:Y:S02]  /*9960*/  LDL R0, [R1+0xc] ;  /* 0x00000c0001007983 */ /* 0x001ea40000100800 */
[----:B--2---:R-:W-:Y:S02]  /*9970*/  LOP3.LUT P0, RZ, R0, 0x2, RZ, 0xc0, !PT ;  /* 0x0000000200ff7812 */ /* 0x004fe4000780c0ff */
[----:B------:R0:W5:Y:S11]  /*9980*/  LDL.LU R0, [R1+0x38] ;  /* 0x0000380001007983 */ /* 0x0001760000300800 */
[----:B0-----:R-:W-:Y:S05]  /*9990*/  @P0 BRA `(.L_x_179) ;  /* 0x0000000000040947 */ /* 0x001fea0003800000 */
[----:B------:R-:W-:Y:S01]  /*99a0*/  BPT.TRAP 0x1 ;  /* 0x000000040000795c */ /* 0x000fe20000300000 */
.L_x_179:
[----:B------:R0:W-:Y:S04]  /*99b0*/  STL [R1+0x40], R35 ;  /* 0x0000402301007387 */ /* 0x0001e80000100800 */
[----:B0-----:R-:W2:Y:S04]  /*99c0*/  LDL R35, [R1+0x20] ;  /* 0x0000200001237983 */ /* 0x001ea80000100800 */
[----:B------:R0:W-:Y:S04]  /*99d0*/  STL [R1+0x3c], R3 ;  /* 0x00003c0301007387 */ /* 0x0001e80000100800 */
[----:B0-----:R-:W3:Y:S04]  /*99e0*/  LDL R3, [R1+0x8] ;  /* 0x0000080001037983 */ /* 0x001ee80000100800 */
[----:B------:R0:W-:Y:S04]  /*99f0*/  STL [R1+0x38], R4 ;  /* 0x0000380401007387 */ /* 0x0001e80000100800 */
[----:B0-----:R-:W4:Y:S01]  /*9a00*/  LDL R4, [R1] ;  /* 0x0000000001047983 */ /* 0x001f220000100800 */
[----:B------:R-:W-:Y:S01]  /*9a10*/  R2UR UR9, R36 ;  /* 0x00000000240972ca */ /* 0x000fe200000e0000 */
[----:B------:R-:W-:Y:S01]  /*9a20*/  UIADD3 UR14, UP0, UR46, 0xf0, URZ ;  /* 0x000000f02e0e7890 */ /* 0x000fe2000ff1e03f */
[----:B------:R-:W-:-:S02]  /*9a30*/  R2UR UR11, R2 ;  /* 0x00000000020b72ca */ /* 0x000fc400000e0000 */
[----:B-----5:R-:W-:Y:S01]  /*9a40*/  R2UR UR10, R0 ;  /* 0x00000000000a72ca */ /* 0x020fe200000e0000 */
[----:B------:R-:W-:Y:S01]  /*9a50*/  UIADD3.X UR15, URZ, UR47, URZ, UP0, !UPT ;  /* 0x0000002f3f0f7290 */ /* 0x000fe200087fe43f */
[----:B------:R-:W-:Y:S02]  /*9a60*/  R2UR UR34, R6 ;  /* 0x00000000062272ca */ /* 0x000fe400000e0000 */
[----:B------:R-:W-:Y:S02]  /*9a70*/  R2UR UR26, R7 ;  /* 0x00000000071a72ca */ /* 0x000fe400000e0000 */
[----:B------:R-:W-:Y:S01]  /*9a80*/  R2UR UR18, R8 ;  /* 0x00000000081272ca */ /* 0x000fe200000e0000 */
[----:B------:R-:W-:Y:S01]  /*9a90*/  UMOV UR6, 0x0 ;  /* 0x0000000000067882 */ /* 0x000fe20000000000 */
[----:B------:R-:W-:Y:S01]  /*9aa0*/  UMOV UR7, 0x10000000 ;  /* 0x1000000000077882 */ /* 0x000fe20000000000 */
[----:B------:R-:W-:Y:S01]  /*9ab0*/  UMOV UR49, UR9 ;  /* 0x0000000900317c82 */ /* 0x000fe20008000000 */
[----:B------:R-:W-:Y:S01]  /*9ac0*/  UMOV UR33, UR9 ;  /* 0x0000000900217c82 */ /* 0x000fe20008000000 */
[----:B------:R-:W-:Y:S01]  /*9ad0*/  UMOV UR51, UR11 ;  /* 0x0000000b00337c82 */ /* 0x000fe20008000000 */
[----:B------:R-:W-:Y:S01]  /*9ae0*/  UMOV UR35, UR11 ;  /* 0x0000000b00237c82 */ /* 0x000fe20008000000 */
[----:B------:R-:W-:Y:S01]  /*9af0*/  UMOV UR25, UR9 ;  /* 0x0000000900197c82 */ /* 0x000fe20008000000 */
[----:B------:R-:W-:Y:S01]  /*9b00*/  UMOV UR27, UR11 ;  /* 0x0000000b001b7c82 */ /* 0x000fe20008000000 */
[----:B------:R-:W-:Y:S01]  /*9b10*/  UMOV UR17, UR9 ;  /* 0x0000000900117c82 */ /* 0x000fe20008000000 */
[----:B------:R-:W-:Y:S01]  /*9b20*/  R2UR UR42, R10 ;  /* 0x000000000a2a72ca */ /* 0x000fe200000e0000 */
[----:B------:R-:W-:Y:S01]  /*9b30*/  UMOV UR19, UR11 ;  /* 0x0000000b00137c82 */ /* 0x000fe20008000000 */
[----:B--2---:R-:W-:-:S05]  /*9b40*/  IMAD R36, R5, 0x10000, R35 ;  /* 0x0001000005247824 */ /* 0x004fca00078e0223 */
[----:B------:R-:W-:Y:S01]  /*9b50*/  R2UR UR5, R36 ;  /* 0x00000000240572ca */ /* 0x000fe200000e0000 */
[----:B------:R-:W-:Y:S02]  /*9b60*/  IMAD R36, R5, 0x4000, R35 ;  /* 0x0000400005247824 */ /* 0x000fe400078e0223 */
[----:B------:R-:W2:Y:S01]  /*9b70*/  LDL.LU R35, [R1+0x40] ;  /* 0x0000400001237983 */ /* 0x000ea20000300800 */
[----:B---3--:R-:W-:-:S03]  /*9b80*/  R2UR UR12, R3 ;  /* 0x00000000030c72ca */ /* 0x008fc600000e0000 */
[----:B------:R-:W3:Y:S01]  /*9b90*/  LDL.LU R3, [R1+0x3c] ;  /* 0x00003c0001037983 */ /* 0x000ee20000300800 */
[----:B----4-:R-:W-:-:S03]  /*9ba0*/  R2UR UR50, R4 ;  /* 0x00000000043272ca */ /* 0x010fc600000e0000 */
[----:B------:R-:W4:Y:S02]  /*9bb0*/  LDL R4, [R1+0x4] ;  /* 0x0000040001047983 */ /* 0x000f240000100800 */
[----:B------:R-:W-:Y:S01]  /*9bc0*/  UIADD3 UR8, UR5, 0x800, URZ ;  /* 0x0000080005087890 */ /* 0x000fe2000fffe03f */
[----:B------:R-:W-:Y:S01]  /*9bd0*/  R2UR UR58, R25 ;  /* 0x00000000193a72ca */ /* 0x000fe200000e0000 */
[----:B------:R-:W-:Y:S01]  /*9be0*/  UIADD3 UR48, UR5, 0x1000, URZ ;  /* 0x0000100005307890 */ /* 0x000fe2000fffe03f */
[----:B------:R-:W-:Y:S01]  /*9bf0*/  R2UR UR4, R36 ;  /* 0x00000000240472ca */ /* 0x000fe200000e0000 */
[----:B------:R-:W-:Y:S02]  /*9c00*/  UIADD3 UR32, UR5, 0x1800, URZ ;  /* 0x0000180005207890 */ /* 0x000fe4000fffe03f */
[----:B------:R-:W-:Y:S02]  /*9c10*/  UIADD3 UR24, UR5, 0x2000, URZ ;  /* 0x0000200005187890 */ /* 0x000fe4000fffe03f */
[----:B------:R-:W-:Y:S01]  /*9c20*/  UIADD3 UR16, UR5, 0x2800, URZ ;  /* 0x0000280005107890 */ /* 0x000fe2000fffe03f */
[----:B------:R0:W-:Y:S01]  /*9c30*/  UTMALDG.3D [UR8], [UR14], desc[UR6] ;  /* 0x000006080e0075b4 */ /* 0x0001e20008011000 */
[----:B------:R-:W-:Y:S01]  /*9c40*/  UMOV UR52, UR12 ;  /* 0x0000000c00347c82 */ /* 0x000fe20008000000 */
[----:B------:R-:W-:Y:S01]  /*9c50*/  UMOV UR36, UR12 ;  /* 0x0000000c00247c82 */ /* 0x000fe20008000000 */
[----:B------:R-:W-:Y:S01]  /*9c60*/  UMOV UR28, UR12 ;  /* 0x0000000c001c7c82 */ /* 0x000fe20008000000 */
[----:B------:R-:W-:Y:S01]  /*9c70*/  UMOV UR20, UR12 ;  /* 0x0000000c00147c82 */ /* 0x000fe20008000000 */
[----:B------:R-:W-:Y:S01]  /*9c80*/  UTMALDG.3D [UR48], [UR14], desc[UR6] ;  /* 0x000006300e0075b4 */ /* 0x000fe20008011000 */
[----:B------:R-:W-:Y:S01]  /*9c90*/  UIADD3 UR40, UR5, 0x3800, URZ ;  /* 0x0000380005287890 */ /* 0x000fe2000fffe03f */
[----:B------:R1:W-:Y:S01]  /*9ca0*/  UTMALDG.3D [UR32], [UR14], desc[UR6] ;  /* 0x000006200e0075b4 */ /* 0x0003e20008011000 */
[----:B0-----:R-:W-:Y:S01]  /*9cb0*/  R2UR UR10, R9 ;  /* 0x00000000090a72ca */ /* 0x001fe200000e0000 */
[----:B------:R0:W-:Y:S01]  /*9cc0*/  UTMALDG.3D [UR24], [UR14], desc[UR6] ;  /* 0x000006180e0075b4 */ /* 0x0001e20008011000 */
[----:B------:R-:W-:Y:S01]  /*9cd0*/  UIADD3 UR8, UR5, 0x3000, URZ ;  /* 0x0000300005087890 */ /* 0x000fe2000fffe03f */
[----:B------:R0:W-:Y:S01]  /*9ce0*/  UTMALDG.3D [UR16], [UR14], desc[UR6] ;  /* 0x000006100e0075b4 */ /* 0x0001e20008011000 */
[----:B-1----:R-:W-:Y:S01]  /*9cf0*/  R2UR UR34, R11 ;  /* 0x000000000b2272ca */ /* 0x002fe200000e0000 */
[----:B------:R-:W-:-:S08]  /*9d00*/  UIADD3 UR32, UR5, 0x4000, URZ ;  /* 0x0000400005207890 */ /* 0x000fd0000fffe03f */
[----:B------:R1:W-:Y:S01]  /*9d10*/  UTMALDG.3D [UR8], [UR14], desc[UR6] ;  /* 0x000006080e0075b4 */ /* 0x0003e20008011000 */
[----:B0-----:R-:W-:Y:S01]  /*9d20*/  R2UR UR26, R12 ;  /* 0x000000000c1a72ca */ /* 0x001fe200000e0000 */
[----:B------:R-:W-:Y:S01]  /*9d30*/  UIADD3 UR24, UR5, 0x4800, URZ ;  /* 0x0000480005187890 */ /* 0x000fe2000fffe03f */
[----:B------:R-:W-:Y:S01]  /*9d40*/  R2UR UR18, R13 ;  /* 0x000000000d1272ca */ /* 0x000fe200000e0000 */
[----:B------:R-:W-:Y:S01]  /*9d50*/  UIADD3 UR16, UR5, 0x5000, URZ ;  /* 0x0000500005107890 */ /* 0x000fe2000fffe03f */
[----:B------:R-:W-:Y:S01]  /*9d60*/  UMOV UR41, UR9 ;  /* 0x0000000900297c82 */ /* 0x000fe20008000000 */
[----:B------:R-:W-:Y:S01]  /*9d70*/  UMOV UR43, UR11 ;  /* 0x0000000b002b7c82 */ /* 0x000fe20008000000 */
[----:B------:R-:W-:Y:S01]  /*9d80*/  UMOV UR44, UR12 ;  /* 0x0000000c002c7c82 */ /* 0x000fe20008000000 */
[----:B------:R-:W-:Y:S01]  /*9d90*/  R2UR UR50, R15 ;  /* 0x000000000f3272ca */ /* 0x000fe200000e0000 */
[----:B------:R-:W-:Y:S01]  /*9da0*/  UTMALDG.3D [UR40], [UR14], desc[UR6] ;  /* 0x000006280e0075b4 */ /* 0x000fe20008011000 */
[----:B-1----:R-:W-:Y:S01]  /*9db0*/  R2UR UR10, R14 ;  /* 0x000000000e0a72ca */ /* 0x002fe200000e0000 */
[----:B------:R-:W-:Y:S01]  /*9dc0*/  UIADD3 UR8, UR5, 0x5800, URZ ;  /* 0x0000580005087890 */ /* 0x000fe2000fffe03f */
[----:B------:R0:W-:Y:S01]  /*9dd0*/  UTMALDG.3D [UR32], [UR14], desc[UR6] ;  /* 0x000006200e0075b4 */ /* 0x0001e20008011000 */
[----:B------:R-:W-:Y:S01]  /*9de0*/  UIADD3 UR48, UR5, 0x6000, URZ ;  /* 0x0000600005307890 */ /* 0x000fe2000fffe03f */
[----:B------:R1:W-:Y:S02]  /*9df0*/  UTMALDG.3D [UR24], [UR14], desc[UR6] ;  /* 0x000006180e0075b4 */ /* 0x0003e40008011000 */
[----:B------:R1:W-:Y:S01]  /*9e00*/  UTMALDG.3D [UR16], [UR14], desc[UR6] ;  /* 0x000006100e0075b4 */ /* 0x0003e20008011000 */
[----:B0-----:R-:W-:Y:S01]  /*9e10*/  R2UR UR34, R16 ;  /* 0x00000000102272ca */ /* 0x001fe200000e0000 */
[----:B------:R-:W-:-:S05]  /*9e20*/  UIADD3 UR32, UR5, 0x6800, URZ ;  /* 0x0000680005207890 */ /* 0x000fca000fffe03f */
[----:B------:R0:W-:Y:S01]  /*9e30*/  UTMALDG.3D [UR8], [UR14], desc[UR6] ;  /* 0x000006080e0075b4 */ /* 0x0001e20008011000 */
[----:B-1----:R-:W-:Y:S01]  /*9e40*/  R2UR UR26, R17 ;  /* 0x00000000111a72ca */ /* 0x002fe200000e0000 */
[----:B------:R-:W-:Y:S01]  /*9e50*/  UIADD3 UR24, UR5, 0x7000, URZ ;  /* 0x0000700005187890 */ /* 0x000fe2000fffe03f */
[----:B------:R-:W-:Y:S01]  /*9e60*/  UTMALDG.3D [UR48], [UR14], desc[UR6] ;  /* 0x000006300e0075b4 */ /* 0x000fe20008011000 */
[----:B------:R-:W-:Y:S01]  /*9e70*/  R2UR UR18, R18 ;  /* 0x00000000121272ca */ /* 0x000fe200000e0000 */
[----:B------:R-:W-:Y:S02]  /*9e80*/  UIADD3 UR16, UR5, 0x7800, URZ ;  /* 0x0000780005107890 */ /* 0x000fe4000fffe03f */
[----:B------:R1:W-:Y:S01]  /*9e90*/  UTMALDG.3D [UR32], [UR14], desc[UR6] ;  /* 0x000006200e0075b4 */ /* 0x0003e20008011000 */
[----:B------:R-:W-:Y:S02]  /*9ea0*/  R2UR UR42, R20 ;  /* 0x00000000142a72ca */ /* 0x000fe400000e0000 */
[----:B0-----:R-:W-:-:S04]  /*9eb0*/  R2UR UR10, R19 ;  /* 0x00000000130a72ca */ /* 0x001fc800000e0000 */
[----:B------:R0:W-:Y:S01]  /*9ec0*/  UTMALDG.3D [UR24], [UR14], desc[UR6] ;  /* 0x000006180e0075b4 */ /* 0x0001e20008011000 */
[----:B------:R-:W-:Y:S02]  /*9ed0*/  UIADD3 UR8, UR5, 0x8000, URZ ;  /* 0x0000800005087890 */ /* 0x000fe4000fffe03f */
[----:B------:R-:W-:Y:S01]  /*9ee0*/  UIADD3 UR40, UR5, 0x8800, URZ ;  /* 0x0000880005287890 */ /* 0x000fe2000fffe03f */
[----:B------:R0:W-:Y:S01]  /*9ef0*/  UTMALDG.3D [UR16], [UR14], desc[UR6] ;  /* 0x000006100e0075b4 */ /* 0x0001e20008011000 */
[----:B-1----:R-:W-:Y:S01]  /*9f00*/  R2UR UR34, R21 ;  /* 0x00000000152272ca */ /* 0x002fe200000e0000 */
[----:B------:R-:W-:-:S04]  /*9f10*/  UIADD3 UR32, UR5, 0x9000, URZ ;  /* 0x0000900005207890 */ /* 0x000fc8000fffe03f */
[----:B------:R1:W-:Y:S01]  /*9f20*/  UTMALDG.3D [UR8], [UR14], desc[UR6] ;  /* 0x000006080e0075b4 */ /* 0x0003e20008011000 */
[----:B0-----:R-:W-:Y:S01]  /*9f30*/  R2UR UR26, R22 ;  /* 0x00000000161a72ca */ /* 0x001fe200000e0000 */
[----:B------:R-:W-:Y:S01]  /*9f40*/  UIADD3 UR24, UR5, 0x9800, URZ ;  /* 0x0000980005187890 */ /* 0x000fe2000fffe03f */
[----:B------:R0:W-:Y:S01]  /*9f50*/  UTMALDG.3D [UR40], [UR14], desc[UR6] ;  /* 0x000006280e0075b4 */ /* 0x0001e20008011000 */
[----:B------:R-:W-:Y:S01]  /*9f60*/  R2UR UR18, R23 ;  /* 0x00000000171272ca */ /* 0x000fe200000e0000 */
[----:B------:R-:W-:Y:S01]  /*9f70*/  UIADD3 UR16, UR5, 0xa000, URZ ;  /* 0x0000a00005107890 */ /* 0x000fe2000fffe03f */
[----:B------:R-:W-:Y:S02]  /*9f80*/  R2UR UR50, R26 ;  /* 0x000000001a3272ca */ /* 0x000fe400000e0000 */
[----:B------:R0:W-:Y:S01]  /*9f90*/  UTMALDG.3D [UR32], [UR14], desc[UR6] ;  /* 0x000006200e0075b4 */ /* 0x0001e20008011000 */
[----:B------:R-:W-:Y:S01]  /*9fa0*/  UIADD3 UR56, UR5, 0xb000, URZ ;  /* 0x0000b00005387890 */ /* 0x000fe2000fffe03f */
[----:B-1----:R-:W-:Y:S01]  /*9fb0*/  R2UR UR10, R24 ;  /* 0x00000000180a72ca */ /* 0x002fe200000e0000 */
[----:B------:R-:W-:-:S03]  /*9fc0*/  UIADD3 UR8, UR5, 0xa800, URZ ;  /* 0x0000a80005087890 */ /* 0x000fc6000fffe03f */
[----:B------:R1:W-:Y:S01]  /*9fd0*/  UTMALDG.3D [UR24], [UR14], desc[UR6] ;  /* 0x000006180e0075b4 */ /* 0x0003e20008011000 */
[----:B------:R-:W-:Y:S01]  /*9fe0*/  UIADD3 UR48, UR5, 0xb800, URZ ;  /* 0x0000b80005307890 */ /* 0x000fe2000fffe03f */
[----:B0-----:R-:W-:Y:S01]  /*9ff0*/  R2UR UR42, R27 ;  /* 0x000000001b2a72ca */ /* 0x001fe200000e0000 */
[----:B------:R0:W-:Y:S01]  /*a000*/  UTMALDG.3D [UR16], [UR14], desc[UR6] ;  /* 0x000006100e0075b4 */ /* 0x0001e20008011000 */
[----:B------:R-:W-:Y:S01]  /*a010*/  UIADD3 UR40, UR5, 0xc000, URZ ;  /* 0x0000c00005287890 */ /* 0x000fe2000fffe03f */
[----:B------:R-:W-:Y:S01]  /*a020*/  R2UR UR34, R28 ;  /* 0x000000001c2272ca */ /* 0x000fe200000e0000 */
[----:B------:R-:W-:-:S03]  /*a030*/  UIADD3 UR32, UR5, 0xc800, URZ ;  /* 0x0000c80005207890 */ /* 0x000fc6000fffe03f */
[----:B------:R-:W-:Y:S01]  /*a040*/  UTMALDG.3D [UR8], [UR14], desc[UR6] ;  /* 0x000006080e0075b4 */ /* 0x000fe20008011000 */
[----:B-1----:R-:W-:Y:S01]  /*a050*/  R2UR UR26, R29 ;  /* 0x000000001d1a72ca */ /* 0x002fe200000e0000 */
[----:B------:R-:W-:Y:S01]  /*a060*/  UIADD3 UR24, UR5, 0xd000, URZ ;  /* 0x0000d00005187890 */ /* 0x000fe2000fffe03f */
[----:B0-----:R-:W-:Y:S01]  /*a070*/  R2UR UR18, R30 ;  /* 0x000000001e1272ca */ /* 0x001fe200000e0000 */
[----:B------:R-:W-:Y:S01]  /*a080*/  UIADD3 UR16, UR5, 0xd800, URZ ;  /* 0x0000d80005107890 */ /* 0x000fe2000fffe03f */
[----:B------:R-:W-:Y:S01]  /*a090*/  UMOV UR57, UR9 ;  /* 0x0000000900397c82 */ /* 0x000fe20008000000 */
[----:B------:R-:W-:Y:S01]  /*a0a0*/  UMOV UR59, UR11 ;  /* 0x0000000b003b7c82 */ /* 0x000fe20008000000 */
[----:B------:R-:W-:Y:S02]  /*a0b0*/  UMOV UR60, UR12 ;  /* 0x0000000c003c7c82 */ /* 0x000fe40008000000 */
[----:B------:R-:W-:Y:S01]  /*a0c0*/  UTMALDG.3D [UR56], [UR14], desc[UR6] ;  /* 0x000006380e0075b4 */ /* 0x000fe20008011000 */
[----:B------:R-:W-:Y:S01]  /*a0d0*/  UTMALDG.3D [UR48], [UR14], desc[UR6] ;  /* 0x000006300e0075b4 */ /* 0x000fe20008011000 */
[----:B------:R-:W-:Y:S01]  /*a0e0*/  UTMALDG.3D [UR40], [UR14], desc[UR6] ;  /* 0x000006280e0075b4 */ /* 0x000fe20008011000 */
[----:B------:R-:W-:Y:S02]  /*a0f0*/  UTMALDG.3D [UR32], [UR14], desc[UR6] ;  /* 0x000006200e0075b4 */ /* 0x000fe40008011000 */
[----:B------:R-:W-:Y:S02]  /*a100*/  UTMALDG.3D [UR24], [UR14], desc[UR6] ;  /* 0x000006180e0075b4 */ /* 0x000fe40008011000 */
[----:B------:R4:W-:Y:S02]  /*a110*/  UTMALDG.3D [UR16], [UR14], desc[UR6] ;  /* 0x000006100e0075b4 */ /* 0x0009e40008011000 */
[----:B----4-:R-:W-:-:S02]  /*a120*/  R2UR UR19, R4 ;  /* 0x00000000041372ca */ /* 0x010fc400000e0000 */
[----:B------:R-:W4:Y:S01]  /*a130*/  LDL.LU R4, [R1+0x38] ;  /* 0x0000380001047983 */ /* 0x000f220000300800 */
[----:B------:R-:W-:Y:S01]  /*a140*/  R2UR UR10, R31 ;  /* 0x000000001f0a72ca */ /* 0x000fe200000e0000 */
[----:B------:R-:W-:Y:S01]  /*a150*/  UIADD3 UR8, UR5, 0xe000, URZ ;  /* 0x0000e00005087890 */ /* 0x000fe2000fffe03f */
[----:B------:R-:W-:Y:S01]  /*a160*/  R2UR UR50, R32 ;  /* 0x00000000203272ca */ /* 0x000fe200000e0000 */
[----:B---3--:R-:W-:Y:S01]  /*a170*/  VIADD R3, R3, 0xffffffff ;  /* 0xffffffff03037836 */ /* 0x008fe20000000000 */
[----:B------:R-:W-:Y:S02]  /*a180*/  R2UR UR42, R33 ;  /* 0x00000000212a72ca */ /* 0x000fe400000e0000 */
[----:B------:R-:W-:Y:S01]  /*a190*/  R2UR UR34, R34 ;  /* 0x00000000222272ca */ /* 0x000fe200000e0000 */
[----:B------:R-:W-:Y:S01]  /*a1a0*/  UIADD3 UR22, UP0, UR46, 0x1f0, URZ ;  /* 0x000001f02e167890 */ /* 0x000fe2000ff1e03f */
[----:B--2---:R-:W-:Y:S01]  /*a1b0*/  R2UR UR26, R35 ;  /* 0x00000000231a72ca */ /* 0x004fe200000e0000 */
[----:B------:R-:W-:Y:S01]  /*a1c0*/  UIADD3 UR48, UR5, 0xe800, URZ ;  /* 0x0000e80005307890 */ /* 0x000fe2000fffe03f */
[----:B------:R-:W-:Y:S01]  /*a1d0*/  ISETP.GT.AND P1, PT, R3, 0x1, PT ;  /* 0x000000010300780c */ /* 0x000fe20003f24270 */
[----:B------:R-:W-:-:S02]  /*a1e0*/  UIADD3 UR40, UR5, 0xf000, URZ ;  /* 0x0000f00005287890 */ /* 0x000fc4000fffe03f */
[----:B------:R-:W-:Y:S01]  /*a1f0*/  UIADD3 UR32, UR5, 0xf800, URZ ;  /* 0x0000f80005207890 */ /* 0x000fe2000fffe03f */
[----:B------:R0:W-:Y:S01]  /*a200*/  UTMALDG.3D [UR8], [UR14], desc[UR6] ;  /* 0x000006080e0075b4 */ /* 0x0001e20008011000 */
[----:B------:R-:W-:Y:S01]  /*a210*/  UIADD3 UR24, UR5, 0x10000, URZ ;  /* 0x0001000005187890 */ /* 0x000fe2000fffe03f */
[----:B------:R-:W-:Y:S01]  /*a220*/  VIADD R5, R5, 0x1 ;  /* 0x0000000105057836 */ /* 0x000fe20000000000 */
[----:B------:R-:W-:Y:S02]  /*a230*/  UIADD3.X UR23, URZ, UR47, URZ, UP0, !UPT ;  /* 0x0000002f3f177290 */ /* 0x000fe400087fe43f */
[----:B------:R-:W-:Y:S02]  /*a240*/  UIADD3 UR16, UR4, 0x20800, URZ ;  /* 0x0002080004107890 */ /* 0x000fe4000fffe03f */
[----:B------:R-:W-:Y:S01]  /*a250*/  ISETP.NE.AND P0, PT, R5, 0x2, PT ;  /* 0x000000020500780c */ /* 0x000fe20003f05270 */
[----:B------:R2:W-:Y:S01]  /*a260*/  UTMALDG.3D [UR48], [UR14], desc[UR6] ;  /* 0x000006300e0075b4 */ /* 0x0005e20008011000 */
[----:B------:R-:W-:-:S02]  /*a270*/  UMOV UR18, UR11 ;  /* 0x0000000b00127c82 */ /* 0x000fc40008000000 */
[----:B------:R-:W-:Y:S01]  /*a280*/  SEL R36, RZ, 0x1, P0 ;  /* 0x00000001ff247807 */ /* 0x000fe20000000000 */
[----:B------:R2:W-:Y:S01]  /*a290*/  UTMALDG.3D [UR40], [UR14], desc[UR6] ;  /* 0x000006280e0075b4 */ /* 0x0005e20008011000 */
[----:B0-----:R-:W-:Y:S01]  /*a2a0*/  UIADD3 UR10, UR11, 0x20, URZ ;  /* 0x000000200b0a7890 */ /* 0x001fe2000fffe03f */
[----:B------:R2:W-:Y:S01]  /*a2b0*/  UTMALDG.3D [UR32], [UR14], desc[UR6] ;  /* 0x000006200e0075b4 */ /* 0x0005e20008011000 */
[----:B------:R-:W-:Y:S01]  /*a2c0*/  UIADD3 UR8, UR4, 0x22800, URZ ;  /* 0x0002280004087890 */ /* 0x000fe2000fffe03f */
[----:B------:R-:W-:Y:S01]  /*a2d0*/  UMOV UR11, UR19 ;  /* 0x00000013000b7c82 */ /* 0x000fe20008000000 */
[----:B------:R2:W-:Y:S01]  /*a2e0*/  UTMALDG.3D [UR24], [UR14], desc[UR6] ;  /* 0x000006180e0075b4 */ /* 0x0005e20008011000 */
[----:B------:R-:W-:Y:S01]  /*a2f0*/  VIADD R2, R2, 0x40 ;  /* 0x0000004002027836 */ /* 0x000fe20000000000 */
[----:B------:R-:W-:Y:S01]  /*a300*/  SEL R5, R5, RZ, P0 ;  /* 0x000000ff05057207 */ /* 0x000fe20000000000 */
[----:B------:R2:W-:Y:S04]  /*a310*/  UTMALDG.3D [UR16], [UR22], desc[UR6] ;  /* 0x00000610160075b4 */ /* 0x0005e80008011000 */
[----:B------:R2:W-:Y:S01]  /*a320*/  UTMALDG.3D [UR8], [UR22], desc[UR6] ;  /* 0x00000608160075b4 */ /* 0x0005e20008011000 */
[----:B----4-:R-:W-:Y:S01]  /*a330*/  LOP3.LUT R4, R4, R36, RZ, 0x3c, !PT ;  /* 0x0000002404047212 */ /* 0x010fe200078e3cff */
[----:B--2---:R-:W-:Y:S06]  /*a340*/  @P1 BRA `(.L_x_180) ;  /* 0xfffffff4002c1947 */ /* 0x004fec000383ffff */
.L_x_174:
[----:B------:R-:W-:Y:S05]  /*a350*/  BSYNC B6 ;  /* 0x0000000000067941 */ /* 0x000fea0003800000 */
.L_x_173:
[----:B------:R-:W2:Y:S01]  /*a360*/  LDL.LU R30, [R1+0x30] ;  /* 0x00003000011e7983 */ /* 0x000ea20000300800 */
[----:B------:R-:W-:-:S03]  /*a370*/  ULDC.64 UR4, c[0x0][0x650] ;  /* 0x0001940000047ab9 */ /* 0x000fc60000000a00 */
[----:B------:R-:W1:Y:S04]  /*a380*/  LDL.LU R31, [R1+0x28] ;  /* 0x00002800011f7983 */ /* 0x000e680000300800 */
[----:B------:R-:W1:Y:S04]  /*a390*/  LDL R32, [R1+0x24] ;  /* 0x0000240001207983 */ /* 0x000e680000100800 */
[----:B------:R-:W3:Y:S04]  /*a3a0*/  LDL.LU R33, [R1+0x2c] ;  /* 0x00002c0001217983 */ /* 0x000ee80000300800 */
[----:B------:R-:W4:Y:S04]  /*a3b0*/  LDL.LU R34, [R1+0x18] ;  /* 0x0000180001227983 */ /* 0x000f280000300800 */
[----:B------:R-:W5:Y:S01]  /*a3c0*/  LDL.LU R35, [R1+0x1c] ;  /* 0x00001c0001237983 */ /* 0x000f620000300800 */
[----:B------:R-:W-:Y:S01]  /*a3d0*/  BSSY B0, `(.L_x_181) ;  /* 0x0000078000007945 */ /* 0x000fe20003800000 */
[----:B------:R-:W-:-:S02]  /*a3e0*/  IMAD.MOV.U32 R17, RZ, RZ, -0x1 ;  /* 0xffffffffff117424 */ /* 0x000fc400078e00ff */
[----:B------:R-:W-:Y:S01]  /*a3f0*/  IMAD.MOV.U32 R16, RZ, RZ, -0x1 ;  /* 0xffffffffff107424 */ /* 0x000fe200078e00ff */
[----:B--2---:R-:W-:Y:S01]  /*a400*/  LOP3.LUT P1, RZ, R30, 0xff, RZ, 0xc0, !PT ;  /* 0x000000ff1eff7812 */ /* 0x004fe2000782c0ff */
[----:B-1----:R-:W-:-:S12]  /*a410*/  IMAD.IADD R0, R32, 0x1, R31 ;  /* 0x0000000120007824 */ /* 0x002fd800078e021f */
[----:B------:R-:W0:Y:S01]  /*a420*/  @P1 S2R R4, SR_CgaCtaId ;  /* 0x0000000000041919 */ /* 0x000e220000008800 */
[----:B------:R-:W-:Y:S02]  /*a430*/  @P1 MOV R3, 0x400 ;  /* 0x0000040000031802 */ /* 0x000fe40000000f00 */
[----:B------:R-:W-:Y:S02]  /*a440*/  SHF.R.U32.HI R2, RZ, 0x1, R0 ;  /* 0x00000001ff027819 */ /* 0x000fe40000011600 */
[----:B------:R-:W-:Y:S02]  /*a450*/  ISETP.GT.U32.AND P0, PT, R0, 0x1, PT ;  /* 0x000000010000780c */ /* 0x000fe40003f04070 */
[----:B------:R-:W-:Y:S02]  /*a460*/  LOP3.LUT R2, R2, 0x1, RZ, 0xc0, !PT ;  /* 0x0000000102027812 */ /* 0x000fe400078ec0ff */
[----:B------:R-:W-:Y:S02]  /*a470*/  ISETP.LT.U32.AND P0, PT, R32, 0x2, P0 ;  /* 0x000000022000780c */ /* 0x000fe40000701070 */
[----:B-----5:R-:W-:-:S04]  /*a480*/  IADD3 R35, P2, R35, UR54, RZ ;  /* 0x0000003623237c10 */ /* 0x020fc8000ff5e0ff */
[----:B----4-:R-:W-:Y:S01]  /*a490*/  IADD3.X R34, R34, UR45, RZ, P2, !PT ;  /* 0x0000002d22227c10 */ /* 0x010fe200097fe4ff */
[----:B------:R1:W-:Y:S01]  /*a4a0*/  STL [R1+0x1c], R35 ;  /* 0x00001c2301007387 */ /* 0x0003e20000100800 */
[----:B------:R-:W-:-:S03]  /*a4b0*/  ISETP.GE.U32.AND P2, PT, R35, UR4, PT ;  /* 0x0000000423007c0c */ /* 0x000fc6000bf46070 */
[----:B------:R1:W-:Y:S01]  /*a4c0*/  STL [R1+0x18], R34 ;  /* 0x0000182201007387 */ /* 0x0003e20000100800 */
[----:B0-----:R-:W-:Y:S01]  /*a4d0*/  @P1 LEA R3, R4, R3, 0x18 ;  /* 0x0000000304031211 */ /* 0x001fe200078ec0ff */
[----:B------:R-:W-:-:S03]  /*a4e0*/  IMAD.MOV.U32 R4, RZ, RZ, -0x1 ;  /* 0xffffffffff047424 */ /* 0x000fc600078e00ff */
[----:B------:R0:W-:Y:S01]  /*a4f0*/  @P1 SYNCS.ARRIVE.TRANS64.A1T0 RZ, [R3+URZ+0x38], RZ ;  /* 0x000038ff03ff19a7 */ /* 0x0001e2000810003f */
[----:B------:R-:W-:Y:S02]  /*a500*/  ISETP.NE.U32.AND P1, PT, R2, 0x1, PT ;  /* 0x000000010200780c */ /* 0x000fe40003f25070 */
[----:B------:R-:W-:Y:S02]  /*a510*/  SEL R2, RZ, 0x1, !P0 ;  /* 0x00000001ff027807 */ /* 0x000fe40004000000 */
[----:B------:R-:W-:Y:S02]  /*a520*/  ISETP.GT.U32.AND P1, PT, R32, 0x1, !P1 ;  /* 0x000000012000780c */ /* 0x000fe40004f24070 */
[----:B------:R-:W-:Y:S02]  /*a530*/  ISETP.GE.U32.AND.EX P0, PT, R34, UR5, PT, P2 ;  /* 0x0000000522007c0c */ /* 0x000fe4000bf06120 */
[----:B0-----:R-:W-:-:S04]  /*a540*/  SEL R3, RZ, 0x1, !P1 ;  /* 0x00000001ff037807 */ /* 0x001fc80004800000 */
[----:B---3--:R-:W-:Y:S02]  /*a550*/  LOP3.LUT R33, R3, R33, R2, 0x96, !PT ;  /* 0x0000002103217212 */ /* 0x008fe400078e9602 */
[----:B------:R-:W-:Y:S02]  /*a560*/  LOP3.LUT R3, R0, 0x1, RZ, 0xc0, !PT ;  /* 0x0000000100037812 */ /* 0x000fe400078ec0ff */
[----:B------:R-:W-:Y:S01]  /*a570*/  PRMT R0, RZ, 0x7610, R0 ;  /* 0x00007610ff007816 */ /* 0x000fe20000000000 */
[----:B------:R1:W-:Y:S01]  /*a580*/  STL [R1+0x2c], R33 ;  /* 0x00002c2101007387 */ /* 0x0003e20000100800 */
[----:B------:R-:W-:-:S03]  /*a590*/  PRMT R2, RZ, 0x7610, R2 ;  /* 0x00007610ff027816 */ /* 0x000fc60000000002 */
[----:B------:R1:W-:Y:S04]  /*a5a0*/  STL [R1+0x8], R4 ;  /* 0x0000080401007387 */ /* 0x0003e80000100800 */
[----:B------:R1:W-:Y:S04]  /*a5b0*/  STL.S16 [R1+0x30], R0 ;  /* 0x0000300001007387 */ /* 0x0003e80000100600 */
[----:B------:R1:W-:Y:S01]  /*a5c0*/  STL [R1+0x28], R3 ;  /* 0x0000280301007387 */ /* 0x0003e20000100800 */
[----:B------:R-:W-:Y:S05]  /*a5d0*/  @P0 BRA `(.L_x_182) ;  /* 0x00000004005c0947 */ /* 0x000fea0003800000 */
[----:B------:R-:W-:Y:S01]  /*a5e0*/  ULDC.64 UR4, c[0x0][0x628] ;  /* 0x00018a0000047ab9 */ /* 0x000fe20000000a00 */
[----:B------:R-:W0:Y:S01]  /*a5f0*/  S2R R8, SR_CTAID.X ;  /* 0x0000000000087919 */ /* 0x000e220000002500 */
[----:B------:R-:W-:Y:S01]  /*a600*/  ISETP.NE.U32.AND P0, PT, RZ, UR4, PT ;  /* 0x00000004ff007c0c */ /* 0x000fe2000bf05070 */
[----:B------:R-:W-:Y:S01]  /*a610*/  ULDC UR7, c[0x0][0x630] ;  /* 0x00018c0000077ab9 */ /* 0x000fe20000000800 */
[----:B------:R-:W-:Y:S01]  /*a620*/  IMAD.MOV.U32 R2, RZ, RZ, R35 ;  /* 0x000000ffff027224 */ /* 0x000fe200078e0023 */
[----:B-1----:R-:W1:Y:S01]  /*a630*/  S2R R0, SR_CTAID.Y ;  /* 0x0000000000007919 */ /* 0x002e620000002600 */
[----:B------:R-:W-:Y:S01]  /*a640*/  ISETP.NE.AND.EX P0, PT, RZ, UR5, PT, P0 ;  /* 0x00000005ff007c0c */ /* 0x000fe2000bf05300 */
[----:B------:R-:W-:-:S12]  /*a650*/  IMAD.MOV.U32 R3, RZ, RZ, R34 ;  /* 0x000000ffff037224 */ /* 0x000fd800078e0022 */
[----:B------:R-:W-:Y:S05]  /*a660*/  @!P0 BRA `(.L_x_183) ;  /* 0x0000000000288947 */ /* 0x000fea0003800000 */
[----:B------:R-:W-:Y:S02]  /*a670*/  ULDC UR6, c[0x0][0x634] ;  /* 0x00018d0000067ab9 */ /* 0x000fe40000000800 */
[----:B------:R-:W-:-:S05]  /*a680*/  IADD3 R7, P0, R35, UR6, RZ ;  /* 0x0000000623077c10 */ /* 0x000fca000ff1e0ff */
[----:B------:R-:W-:-:S04]  /*a690*/  IMAD.X R9, RZ, RZ, R34, P0 ;  /* 0x000000ffff097224 */ /* 0x000fc800000e0622 */
[----:B------:R-:W-:-:S04]  /*a6a0*/  IMAD.WIDE.U32 R4, R9, UR4, RZ ;  /* 0x0000000409047c25 */ /* 0x000fc8000f8e00ff */
[----:B------:R-:W-:-:S04]  /*a6b0*/  IMAD.WIDE.U32 R4, P0, R7, UR5, R4 ;  /* 0x0000000507047c25 */ /* 0x000fc8000f800004 */
[----:B------:R-:W-:-:S04]  /*a6c0*/  IMAD.WIDE.U32 R6, R7, UR4, RZ ;  /* 0x0000000407067c25 */ /* 0x000fc8000f8e00ff */
[----:B------:R-:W-:Y:S01]  /*a6d0*/  IMAD.X R3, RZ, RZ, RZ, P0 ;  /* 0x000000ffff037224 */ /* 0x000fe200000e06ff */
[----:B------:R-:W-:Y:S01]  /*a6e0*/  IADD3 RZ, P0, R7, R4, RZ ;  /* 0x0000000407ff7210 */ /* 0x000fe20007f1e0ff */
[----:B------:R-:W-:-:S04]  /*a6f0*/  IMAD.MOV.U32 R2, RZ, RZ, R5 ;  /* 0x000000ffff027224 */ /* 0x000fc800078e0005 */
[----:B------:R-:W-:-:S08]  /*a700*/  IMAD.WIDE.U32.X R2, R9, UR5, R2, P0 ;  /* 0x0000000509027c25 */ /* 0x000fd000080e0402 */
.L_x_183:
[--C-:B------:R-:W-:Y:S01]  /*a710*/  SHF.R.U64 R6, R2, UR7, R3.reuse ;  /* 0x0000000702067c19 */ /* 0x100fe20008001203 */
[----:B------:R-:W-:Y:S01]  /*a720*/  ULDC.64 UR4, c[0x0][0x620] ;  /* 0x0001880000047ab9 */ /* 0x000fe20000000a00 */
[----:B------:R-:W-:Y:S01]  /*a730*/  SHF.R.U32.HI R2, RZ, UR7, R3 ;  /* 0x00000007ff027c19 */ /* 0x000fe20008011603 */
[----:B------:R-:W-:Y:S01]  /*a740*/  IMAD.MOV.U32 R3, RZ, RZ, R34 ;  /* 0x000000ffff037224 */ /* 0x000fe200078e0022 */
[----:B------:R-:W-:Y:S01]  /*a750*/  IADD3 R5, P0, RZ, -R6, RZ ;  /* 0x80000006ff057210 */ /* 0x000fe20007f1e0ff */
[----:B------:R-:W2:Y:S01]  /*a760*/  LDC R15, c[0x0][0x144] ;  /* 0x00005100ff0f7b82 */ /* 0x000ea20000000800 */
[----:B0-----:R-:W-:Y:S01]  /*a770*/  I2FP.F32.U32 R7, R8 ;  /* 0x0000000800077245 */ /* 0x001fe20000201000 */
[----:B------:R-:W-:Y:S01]  /*a780*/  ULDC.64 UR8, c[0x0][0x640] ;  /* 0x0001900000087ab9 */ /* 0x000fe20000000a00 */
[----:B------:R-:W-:Y:S01]  /*a790*/  ULDC UR6, c[0x0][0x608] ;  /* 0x0001820000067ab9 */ /* 0x000fe20000000800 */
[----:B------:R-:W-:Y:S01]  /*a7a0*/  IMAD.X R2, RZ, RZ, ~R2, P0 ;  /* 0x000000ffff027224 */ /* 0x000fe200000e0e02 */
[----:B------:R-:W-:-:S03]  /*a7b0*/  ISETP.NE.U32.AND P0, PT, RZ, UR8, PT ;  /* 0x00000008ff007c0c */ /* 0x000fc6000bf05070 */
[----:B------:R-:W-:Y:S01]  /*a7c0*/  IMAD R4, R2, UR4, RZ ;  /* 0x0000000402047c24 */ /* 0x000fe2000f8e02ff */
[----:B------:R-:W0:Y:S01]  /*a7d0*/  LDC R9, c[0x0][0x148] ;  /* 0x00005200ff097b82 */ /* 0x000e220000000800 */
[----:B------:R-:W-:Y:S01]  /*a7e0*/  IMAD.MOV.U32 R2, RZ, RZ, R35 ;  /* 0x000000ffff027224 */ /* 0x000fe200078e0023 */
[----:B------:R-:W-:-:S03]  /*a7f0*/  ISETP.NE.AND.EX P0, PT, RZ, UR9, PT, P0 ;  /* 0x00000009ff007c0c */ /* 0x000fc6000bf05300 */
[----:B------:R-:W-:Y:S01]  /*a800*/  IMAD.WIDE.U32 R2, R5, UR4, R2 ;  /* 0x0000000405027c25 */ /* 0x000fe2000f8e0002 */
[----:B------:R-:W-:-:S03]  /*a810*/  ULDC UR4, c[0x0][0x150] ;  /* 0x0000540000047ab9 */ /* 0x000fc60000000800 */
[----:B------:R-:W-:Y:S02]  /*a820*/  IMAD R5, R5, UR5, R4 ;  /* 0x0000000505057c24 */ /* 0x000fe4000f8e0204 */
[----:B------:R-:W-:Y:S01]  /*a830*/  FMUL R4, R7, UR4 ;  /* 0x0000000407047c20 */ /* 0x000fe20008400000 */
[----:B------:R-:W-:Y:S01]  /*a840*/  ULDC UR4, c[0x0][0x618] ;  /* 0x0001860000047ab9 */ /* 0x000fe20000000800 */
[----:B------:R-:W-:Y:S01]  /*a850*/  ULDC UR5, c[0x0][0x154] ;  /* 0x0000550000057ab9 */ /* 0x000fe20000000800 */
[----:B------:R-:W-:-:S03]  /*a860*/  IMAD.IADD R3, R3, 0x1, R5 ;  /* 0x0000000103037824 */ /* 0x000fc600078e0205 */
[----:B------:R-:W3:Y:S02]  /*a870*/  F2I.U32.TRUNC.NTZ R4, R4 ;  /* 0x0000000400047305 */ /* 0x000ee4000020f000 */
[----:B------:R-:W-:Y:S02]  /*a880*/  SHF.R.U64 R7, R2, UR4, R3 ;  /* 0x0000000402077c19 */ /* 0x000fe40008001203 */
[----:B-1----:R-:W-:-:S05]  /*a890*/  I2FP.F32.U32 R2, R0 ;  /* 0x0000000000027245 */ /* 0x002fca0000201000 */
[----:B------:R-:W-:Y:S01]  /*a8a0*/  FMUL R12, R2, UR5 ;  /* 0x00000005020c7c20 */ /* 0x000fe20008400000 */
[----:B------:R-:W-:Y:S01]  /*a8b0*/  SHF.R.U32.HI R2, RZ, UR4, R3 ;  /* 0x00000004ff027c19 */ /* 0x000fe20008011603 */
[----:B------:R-:W-:-:S03]  /*a8c0*/  ULDC UR4, c[0x0][0x658] ;  /* 0x0001960000047ab9 */ /* 0x000fc60000000800 */
[--C-:B------:R-:W-:Y:S01]  /*a8d0*/  SHF.R.U64 R11, R7, UR6, R2.reuse ;  /* 0x00000006070b7c19 */ /* 0x100fe20008001202 */
[----:B------:R-:W1:Y:S01]  /*a8e0*/  F2I.U32.TRUNC.NTZ R12, R12 ;  /* 0x0000000c000c7305 */ /* 0x000e62000020f000 */
[----:B------:R-:W-:Y:S01]  /*a8f0*/  SHF.R.U32.HI R2, RZ, UR6, R2 ;  /* 0x00000006ff027c19 */ /* 0x000fe20008011602 */
[----:B---3--:R-:W-:-:S03]  /*a900*/  IMAD.MOV R4, RZ, RZ, -R4 ;  /* 0x000000ffff047224 */ /* 0x008fc600078e0a04 */
[----:B------:R-:W-:Y:S01]  /*a910*/  SHF.R.U64 R10, R11, UR4, R2 ;  /* 0x000000040b0a7c19 */ /* 0x000fe20008001202 */
[----:B--2---:R-:W-:Y:S01]  /*a920*/  IMAD R8, R15, R4, R8 ;  /* 0x000000040f087224 */ /* 0x004fe200078e0208 */
[----:B------:R-:W-:-:S03]  /*a930*/  SHF.R.U32.HI R13, RZ, UR4, R2 ;  /* 0x00000004ff0d7c19 */ /* 0x000fc60008011602 */
[----:B------:R-:W-:Y:S02]  /*a940*/  IMAD.MOV.U32 R2, RZ, RZ, R10 ;  /* 0x000000ffff027224 */ /* 0x000fe400078e000a */
[----:B------:R-:W-:Y:S01]  /*a950*/  IMAD.MOV.U32 R3, RZ, RZ, R13 ;  /* 0x000000ffff037224 */ /* 0x000fe200078e000d */
[----:B------:R-:W-:Y:S06]  /*a960*/  @!P0 BRA `(.L_x_184) ;  /* 0x0000000000288947 */ /* 0x000fec0003800000 */
[----:B------:R-:W-:Y:S02]  /*a970*/  ULDC UR4, c[0x0][0x64c] ;  /* 0x0001930000047ab9 */ /* 0x000fe40000000800 */
[----:B------:R-:W-:-:S05]  /*a980*/  IADD3 R3, P0, R10, UR4, RZ ;  /* 0x000000040a037c10 */ /* 0x000fca000ff1e0ff */
[----:B------:R-:W-:-:S04]  /*a990*/  IMAD.X R13, RZ, RZ, R13, P0 ;  /* 0x000000ffff0d7224 */ /* 0x000fc800000e060d */
[----:B------:R-:W-:-:S04]  /*a9a0*/  IMAD.WIDE.U32 R4, R13, UR8, RZ ;  /* 0x000000080d047c25 */ /* 0x000fc8000f8e00ff */
[----:B------:R-:W-:-:S04]  /*a9b0*/  IMAD.WIDE.U32 R4, P0, R3, UR9, R4 ;  /* 0x0000000903047c25 */ /* 0x000fc8000f800004 */
[----:B------:R-:W-:-:S04]  /*a9c0*/  IMAD.WIDE.U32 R2, R3, UR8, RZ ;  /* 0x0000000803027c25 */ /* 0x000fc8000f8e00ff */
[----:B------:R-:W-:Y:S01]  /*a9d0*/  IMAD.MOV.U32 R2, RZ, RZ, R5 ;  /* 0x000000ffff027224 */ /* 0x000fe200078e0005 */
[----:B------:R-:W-:Y:S01]  /*a9e0*/  IADD3 RZ, P1, R3, R4, RZ ;  /* 0x0000000403ff7210 */ /* 0x000fe20007f3e0ff */
[----:B------:R-:W-:-:S04]  /*a9f0*/  IMAD.X R3, RZ, RZ, RZ, P0 ;  /* 0x000000ffff037224 */ /* 0x000fc800000e06ff */
[----:B------:R-:W-:-:S08]  /*aa00*/  IMAD.WIDE.U32.X R2, R13, UR9, R2, P1 ;  /* 0x000000090d027c25 */ /* 0x000fd000088e0402 */
.L_x_184:
[----:B------:R-:W2:Y:S01]  /*aa10*/  LDC R4, c[0x0][0x65c] ;  /* 0x00019700ff047b82 */ /* 0x000ea20000000800 */
[----:B------:R-:W-:Y:S01]  /*aa20*/  ULDC UR4, c[0x0][0x648] ;  /* 0x0001920000047ab9 */ /* 0x000fe20000000800 */
[----:B------:R3:W-:Y:S01]  /*aa30*/  STL [R1+0x8], R6 ;  /* 0x0000080601007387 */ /* 0x0007e20000100800 */
[----:B------:R-:W-:Y:S01]  /*aa40*/  SHF.R.U64 R2, R2, UR4, R3 ;  /* 0x0000000402027c19 */ /* 0x000fe20008001203 */
[----:B-1----:R-:W-:Y:S01]  /*aa50*/  IMAD.MOV R12, RZ, RZ, -R12 ;  /* 0x000000ffff0c7224 */ /* 0x002fe200078e0a0c */
[----:B------:R-:W-:Y:S01]  /*aa60*/  LOP3.LUT R11, R11, UR38, RZ, 0xc0, !PT ;  /* 0x000000260b0b7c12 */ /* 0x000fe2000f8ec0ff */
[----:B------:R-:W-:Y:S01]  /*aa70*/  ULDC UR4, c[0x0][0x638] ;  /* 0x00018e0000047ab9 */ /* 0x000fe20000000800 */
[----:B------:R-:W-:Y:S01]  /*aa80*/  LOP3.LUT R17, R7, UR39, RZ, 0xc0, !PT ;  /* 0x0000002707117c12 */ /* 0x000fe2000f8ec0ff */
[----:B------:R-:W-:Y:S01]  /*aa90*/  IMAD.MOV R3, RZ, RZ, -R2 ;  /* 0x000000ffff037224 */ /* 0x000fe200078e0a02 */
[----:B------:R-:W-:Y:S01]  /*aaa0*/  ULDC UR5, c[0x0][0x610] ;  /* 0x0001840000057ab9 */ /* 0x000fe20000000800 */
[----:B------:R-:W-:-:S02]  /*aab0*/  IMAD R11, R2, UR37, R11 ;  /* 0x00000025020b7c24 */ /* 0x000fc4000f8e020b */
[----:B------:R-:W-:Y:S01]  /*aac0*/  IMAD R10, R3, UR4, R10 ;  /* 0x00000004030a7c24 */ /* 0x000fe2000f8e020a */
[----:B------:R-:W-:Y:S01]  /*aad0*/  ULDC UR4, c[0x0][0x600] ;  /* 0x0001800000047ab9 */ /* 0x000fe20000000800 */
[----:B------:R-:W-:Y:S02]  /*aae0*/  IMAD.MOV.U32 R2, RZ, RZ, 0x1 ;  /* 0x00000001ff027424 */ /* 0x000fe400078e00ff */
[----:B------:R-:W-:Y:S01]  /*aaf0*/  IMAD R17, R10, UR4, R17 ;  /* 0x000000040a117c24 */ /* 0x000fe2000f8e0211 */
[----:B--2---:R-:W-:-:S13]  /*ab00*/  ISETP.NE.AND P0, PT, R4, 0x1, PT ;  /* 0x000000010400780c */ /* 0x004fda0003f05270 */
[----:B0-----:R-:W-:-:S04]  /*ab10*/  @P0 IMAD R8, R9, R12, R0 ;  /* 0x0000000c09080224 */ /* 0x001fc800078e0200 */
[----:B------:R-:W-:-:S05]  /*ab20*/  IMAD R8, R11, UR5, R8 ;  /* 0x000000050b087c24 */ /* 0x000fca000f8e0208 */
[----:B------:R-:W-:Y:S02]  /*ab30*/  SEL R16, R17, R8, !P0 ;  /* 0x0000000811107207 */ /* 0x000fe40004000000 */
[----:B---3--:R-:W-:-:S07]  /*ab40*/  SEL R17, R8, R17, !P0 ;  /* 0x0000001108117207 */ /* 0x008fce0004000000 */
.L_x_182:
[----:B------:R-:W-:Y:S05]  /*ab50*/  BSYNC B0 ;  /* 0x0000000000007941 */ /* 0x000fea0003800000 */
.L_x_181:
[----:B------:R-:W-:-:S13]  /*ab60*/  LOP3.LUT P0, RZ, R2, 0xff, RZ, 0xc0, !PT ;  /* 0x000000ff02ff7812 */ /* 0x000fda000780c0ff */
[----:B------:R-:W-:Y:S05]  /*ab70*/  @P0 BRA `(.L_x_185) ;  /* 0xffffffe400bc0947 */ /* 0x000fea000383ffff */
[----:B------:R-:W-:Y:S05]  /*ab80*/  BSYNC B7 ;  /* 0x0000000000077941 */ /* 0x000fea0003800000 */
.L_x_171:
[----:B------:R-:W-:-:S03]  /*ab90*/  UMOV UR4, 0xffffffff ;  /* 0xffffffff00047882 */ /* 0x000fc60000000000 */
[----:B------:R-:W-:Y:S05]  /*aba0*/  BRA.DIV UR4, `(.L_x_186) ;  /* 0x00000006040c7947 */ /* 0x000fea000b800000 */
[----:B------:R-:W-:-:S13]  /*abb0*/  ELECT P6, URZ, PT ;  /* 0x00000000003f782f */ /* 0x000fda00038c0000 */
.L_x_200:
[----:B------:R-:W-:Y:S04]  /*abc0*/  BSSY B0, `(.L_x_187) ;  /* 0x000001c000007945 */ /* 0x000fe80003800000 */
[----:B------:R-:W-:Y:S05]  /*abd0*/  @!P6 BRA `(.L_x_188) ;  /* 0x000000000068e947 */ /* 0x000fea0003800000 */
[----:B-1----:R-:W2:Y:S02]  /*abe0*/  LDL.LU R0, [R1+0x14] ;  /* 0x0000140001007983 */ /* 0x002ea40000300800 */
[----:B--2---:R-:W-:-:S04]  /*abf0*/  LOP3.LUT R0, R0, 0x2, RZ, 0xfc, !PT ;  /* 0x0000000200007812 */ /* 0x004fc800078efcff */
[----:B------:R-:W-:-:S13]  /*ac00*/  ISETP.NE.AND P0, PT, R0, 0x3, PT ;  /* 0x000000030000780c */ /* 0x000fda0003f05270 */
[----:B------:R-:W-:Y:S05]  /*ac10*/  @!P0 BRA `(.L_x_189) ;  /* 0x0000000000048947 */ /* 0x000fea0003800000 */
[----:B------:R-:W-:Y:S01]  /*ac20*/  BPT.TRAP 0x1 ;  /* 0x000000040000795c */ /* 0x000fe20000300000 */
.L_x_189:
[----:B------:R-:W2:Y:S04]  /*ac30*/  LDL.LU R2, [R1+0x28] ;  /* 0x0000280001027983 */ /* 0x000ea80000300800 */
[----:B------:R-:W3:Y:S01]  /*ac40*/  LDL.LU R7, [R1+0x2c] ;  /* 0x00002c0001077983 */ /* 0x000ee20000300800 */
[----:B------:R-:W-:Y:S01]  /*ac50*/  MOV R0, 0x400 ;  /* 0x0000040000007802 */ /* 0x000fe20000000f00 */
[----:B------:R-:W0:Y:S03]  /*ac60*/  S2R R3, SR_CgaCtaId ;  /* 0x0000000000037919 */ /* 0x000e260000008800 */
[----:B0-----:R-:W-:-:S05]  /*ac70*/  LEA R0, R3, R0, 0x18 ;  /* 0x0000000003007211 */ /* 0x001fca00078ec0ff */
[----:B------:R-:W-:-:S04]  /*ac80*/  VIADD R0, R0, 0x10 ;  /* 0x0000001000007836 */ /* 0x000fc80000000000 */
[C---:B--2---:R-:W-:Y:S02]  /*ac90*/  IMAD R6, R2.reuse, 0x8, R0 ;  /* 0x0000000802067824 */ /* 0x044fe400078e0200 */
[----:B------:R-:W-:Y:S01]  /*aca0*/  VIADD R2, R2, 0x1 ;  /* 0x0000000102027836 */ /* 0x000fe20000000000 */
[----:B---3--:R-:W-:-:S04]  /*acb0*/  SHF.L.U32 R5, R7, 0x1f, RZ ;  /* 0x0000001f07057819 */ /* 0x008fc800000006ff */
[C---:B------:R-:W-:Y:S01]  /*acc0*/  ISETP.NE.AND P1, PT, R2.reuse, 0x2, PT ;  /* 0x000000020200780c */ /* 0x040fe20003f25270 */
[----:B------:R-:W0:Y:S03]  /*acd0*/  SYNCS.PHASECHK.TRANS64.TRYWAIT P0, [R6+URZ], R5 ;  /* 0x00000005060075a7 */ /* 0x000e26000800017f */
[----:B------:R-:W-:Y:S02]  /*ace0*/  SEL R4, RZ, 0x1, P1 ;  /* 0x00000001ff047807 */ /* 0x000fe40000800000 */
[----:B------:R-:W-:Y:S02]  /*acf0*/  SEL R3, R2, RZ, P1 ;  /* 0x000000ff02037207 */ /* 0x000fe40000800000 */
[----:B------:R-:W-:Y:S01]  /*ad00*/  LOP3.LUT R4, R7, R4, RZ, 0x3c, !PT ;  /* 0x0000000407047212 */ /* 0x000fe200078e3cff */
[----:B0-----:R-:W-:Y:S06]  /*ad10*/  @!P0 BRA `(.L_x_190) ;  /* 0x0000000000d08947 */ /* 0x001fec0003800000 */
.L_x_201:
[----:B------:R-:W-:Y:S01]  /*ad20*/  IMAD R3, R3, 0x8, R0 ;  /* 0x0000000803037824 */ /* 0x000fe200078e0200 */
[----:B------:R-:W-:-:S07]  /*ad30*/  SHF.L.U32 R0, R4, 0x1f, RZ ;  /* 0x0000001f04007819 */ /* 0x000fce00000006ff */
.L_x_191:
[----:B-1----:R1:W2:Y:S02]  /*ad40*/  SYNCS.PHASECHK.TRANS64.TRYWAIT P0, [R3+URZ], R0 ;  /* 0x00000000030075a7 */ /* 0x0022a4000800017f */
[----:B--2---:R-:W-:Y:S05]  /*ad50*/  @!P0 NANOSLEEP.SYNCS 0x989680 ;  /* 0x009896800000895d */ /* 0x004fea0003900000 */
[----:B------:R-:W2:Y:S02]  /*ad60*/  @!P0 SYNCS.PHASECHK.TRANS64 P0, [R3+URZ], R0 ;  /* 0x00000000030085a7 */ /* 0x000ea4000800007f */
[----:B--2---:R-:W-:Y:S05]  /*ad70*/  @!P0 BRA `(.L_x_191) ;  /* 0xfffffffc00f08947 */ /* 0x004fea000383ffff */
.L_x_188:
[----:B------:R-:W-:Y:S05]  /*ad80*/  BSYNC B0 ;  /* 0x0000000000007941 */ /* 0x000fea0003800000 */
.L_x_187:
[----:B------:R-:W-:Y:S05]  /*ad90*/  EXIT ;  /* 0x000000000000794d */ /* 0x000fea0003800000 */
.L_x_16:
[----:B------:R-:W-:Y:S02]  /*ada0*/  IMAD.MOV.U32 R13, RZ, RZ, R2 ;  /* 0x000000ffff0d7224 */ /* 0x000fe400078e0002 */
[----:B------:R-:W-:Y:S02]  /*adb0*/  IMAD.MOV.U32 R12, RZ, RZ, RZ ;  /* 0x000000ffff0c7224 */ /* 0x000fe400078e00ff */
[----:B------:R-:W-:Y:S02]  /*adc0*/  IMAD.MOV.U32 R11, RZ, RZ, 0x1f ;  /* 0x0000001fff0b7424 */ /* 0x000fe400078e00ff */
[----:B------:R-:W-:-:S07]  /*add0*/  IMAD.MOV.U32 R15, RZ, RZ, -0x1 ;  /* 0xffffffffff0f7424 */ /* 0x000fce00078e00ff */
[----:B-----5:R-:W-:Y:S05]  /*ade0*/  WARPSYNC.COLLECTIVE R15, `(.L_x_192) ;  /* 0x000000000f087348 */ /* 0x020fea0003c00000 */
[----:B------:R0:W1:Y:S02]  /*adf0*/  SHFL.IDX P6, R14, R13, R12, R11 ;  /* 0x0000000c0d0e7389 */ /* 0x00006400000c000b */
[----:B01---5:R-:W-:Y:S01]  /*ae00*/  ENDCOLLECTIVE ;  /* 0x000000000000791b */ /* 0x023fe20003800000 */
.L_x_192:
[----:B------:R-:W-:Y:S05]  /*ae10*/  BRA `(.L_x_193) ;  /* 0xffffff6800107947 */ /* 0x000fea000383ffff */
.L_x_20:
[----:B-1----:R1:W2:Y:S02]  /*ae20*/  SYNCS.PHASECHK.TRANS64.TRYWAIT P1, [R3+URZ], R0 ;  /* 0x00000000030075a7 */ /* 0x0022a4000802017f */
[----:B--2---:R-:W-:Y:S05]  /*ae30*/  @!P1 NANOSLEEP.SYNCS 0x989680 ;  /* 0x009896800000995d */ /* 0x004fea0003900000 */
[----:B------:R-:W2:Y:S02]  /*ae40*/  @!P1 SYNCS.PHASECHK.TRANS64 P1, [R3+URZ], R0 ;  /* 0x00000000030095a7 */ /* 0x000ea4000802007f */
[----:B--2---:R-:W-:Y:S05]  /*ae50*/  @!P1 BRA `(.L_x_20) ;  /* 0xfffffffc00f09947 */ /* 0x004fea000383ffff */
[----:B------:R-:W-:Y:S05]  /*ae60*/  BRA `(.L_x_19) ;  /* 0xffffff68002c7947 */ /* 0x000fea000383ffff */
.L_x_25:
[----:B0-----:R0:W1:Y:S02]  /*ae70*/  SYNCS.PHASECHK.TRANS64.TRYWAIT P1, [R3+URZ], R6 ;  /* 0x00000006030075a7 */ /* 0x001064000802017f */
[----:B-1----:R-:W-:Y:S05]  /*ae80*/  @!P1 NANOSLEEP.SYNCS 0x989680 ;  /* 0x009896800000995d */ /* 0x002fea0003900000 */
[----:B------:R-:W1:Y:S02]  /*ae90*/  @!P1 SYNCS.PHASECHK.TRANS64 P1, [R3+URZ], R6 ;  /* 0x00000006030095a7 */ /* 0x000e64000802007f */
[----:B-1----:R-:W-:Y:S05]  /*aea0*/  @!P1 BRA `(.L_x_25) ;  /* 0xfffffffc00f09947 */ /* 0x002fea000383ffff */
[----:B------:R-:W-:Y:S05]  /*aeb0*/  BRA `(.L_x_24) ;  /* 0xffffff7000c87947 */ /* 0x000fea000383ffff */
.L_x_33:
[----:B------:R0:W0:Y:S02]  /*aec0*/  SYNCS.PHASECHK.TRANS64.TRYWAIT P1, [R7+URZ], R8 ;  /* 0x00000008070075a7 */ /* 0x000024000802017f */
[----:B0-----:R-:W-:Y:S05]  /*aed0*/  @!P1 NANOSLEEP.SYNCS 0x989680 ;  /* 0x009896800000995d */ /* 0x001fea0003900000 */
[----:B------:R-:W0:Y:S02]  /*aee0*/  @!P1 SYNCS.PHASECHK.TRANS64 P1, [R7+URZ], R8 ;  /* 0x00000008070095a7 */ /* 0x000e24000802007f */
[----:B0-----:R-:W-:Y:S05]  /*aef0*/  @!P1 BRA `(.L_x_33) ;  /* 0xfffffffc00f09947 */ /* 0x001fea000383ffff */
[----:B------:R-:W-:Y:S05]  /*af00*/  BRA `(.L_x_32) ;  /* 0xffffff7c00ac7947 */ /* 0x000fea000383ffff */
.L_x_172:
[----:B------:R-:W-:Y:S01]  /*af10*/  BSSY B0, `(.L_x_194) ;  /* 0x0000006000007945 */ /* 0x000fe20003800000 */
[----:B------:R-:W-:-:S07]  /*af20*/  IMAD.MOV.U32 R15, RZ, RZ, -0x1 ;  /* 0xffffffffff0f7424 */ /* 0x000fce00078e00ff */
[----:B-1----:R-:W-:Y:S05]  /*af30*/  WARPSYNC.COLLECTIVE R15, `(.L_x_195) ;  /* 0x000000000f0c7348 */ /* 0x002fea0003c00000 */
[----:B------:R-:W-:Y:S02]  /*af40*/  ELECT P6, UR62, PT ;  /* 0x00000000003e782f */ /* 0x000fe400038c0000 */
[----:B------:R-:W-:Y:S01]  /*af50*/  MOV R14, UR62 ;  /* 0x0000003e000e7c02 */ /* 0x000fe20008000f00 */
[----:B-1----:R-:W-:Y:S10]  /*af60*/  ENDCOLLECTIVE ;  /* 0x000000000000791b */ /* 0x002ff40003800000 */
.L_x_195:
[----:B------:R-:W-:Y:S05]  /*af70*/  BSYNC B0 ;  /* 0x0000000000007941 */ /* 0x000fea0003800000 */
.L_x_194:
[----:B------:R-:W-:Y:S05]  /*af80*/  BRA `(.L_x_196) ;  /* 0xffffffe000c47947 */ /* 0x000fea000383ffff */
.L_x_177:
[----:B0-----:R0:W1:Y:S02]  /*af90*/  SYNCS.PHASECHK.TRANS64.TRYWAIT P0, [R36+URZ+0x10], R37 ;  /* 0x00001025240075a7 */ /* 0x001064000800017f */
[----:B-1----:R-:W-:Y:S05]  /*afa0*/  @!P0 NANOSLEEP.SYNCS 0x989680 ;  /* 0x009896800000895d */ /* 0x002fea0003900000 */
[----:B------:R-:W1:Y:S02]  /*afb0*/  @!P0 SYNCS.PHASECHK.TRANS64 P0, [R36+URZ+0x10], R37 ;  /* 0x00001025240085a7 */ /* 0x000e64000800007f */
[----:B-1----:R-:W-:Y:S05]  /*afc0*/  @!P0 BRA `(.L_x_177) ;  /* 0xfffffffc00f08947 */ /* 0x002fea000383ffff */
[----:B------:R-:W-:Y:S05]  /*afd0*/  BRA `(.L_x_197) ;  /* 0xffffffe800247947 */ /* 0x000fea000383ffff */
.L_x_186:
[----:B------:R-:W-:Y:S01]  /*afe0*/  BSSY B0, `(.L_x_198) ;  /* 0x0000006000007945 */ /* 0x000fe20003800000 */
[----:B------:R-:W-:-:S07]  /*aff0*/  IMAD.MOV.U32 R15, RZ, RZ, -0x1 ;  /* 0xffffffffff0f7424 */ /* 0x000fce00078e00ff */
[----:B-1----:R-:W-:Y:S05]  /*b000*/  WARPSYNC.COLLECTIVE R15, `(.L_x_199) ;  /* 0x000000000f0c7348 */ /* 0x002fea0003c00000 */
[----:B------:R-:W-:Y:S02]  /*b010*/  ELECT P6, UR62, PT ;  /* 0x00000000003e782f */ /* 0x000fe400038c0000 */
[----:B------:R-:W-:Y:S01]  /*b020*/  MOV R14, UR62 ;  /* 0x0000003e000e7c02 */ /* 0x000fe20008000f00 */
[----:B-1----:R-:W-:Y:S10]  /*b030*/  ENDCOLLECTIVE ;  /* 0x000000000000791b */ /* 0x002ff40003800000 */
.L_x_199:
[----:B------:R-:W-:Y:S05]  /*b040*/  BSYNC B0 ;  /* 0x0000000000007941 */ /* 0x000fea0003800000 */
.L_x_198:
[----:B------:R-:W-:Y:S05]  /*b050*/  BRA `(.L_x_200) ;  /* 0xfffffff800d87947 */ /* 0x000fea000383ffff */
.L_x_190:
[----:B0-----:R0:W1:Y:S02]  /*b060*/  SYNCS.PHASECHK.TRANS64.TRYWAIT P0, [R6+URZ], R5 ;  /* 0x00000005060075a7 */ /* 0x001064000800017f */
[----:B-1----:R-:W-:Y:S05]  /*b070*/  @!P0 NANOSLEEP.SYNCS 0x989680 ;  /* 0x009896800000895d */ /* 0x002fea0003900000 */
[----:B------:R-:W1:Y:S02]  /*b080*/  @!P0 SYNCS.PHASECHK.TRANS64 P0, [R6+URZ], R5 ;  /* 0x00000005060085a7 */ /* 0x000e64000800007f */
[----:B-1----:R-:W-:Y:S05]  /*b090*/  @!P0 BRA `(.L_x_190) ;  /* 0xfffffffc00f08947 */ /* 0x002fea000383ffff */
[----:B------:R-:W-:Y:S05]  /*b0a0*/  BRA `(.L_x_201) ;  /* 0xfffffffc001c7947 */ /* 0x000fea000383ffff */
.L_x_202:
[----:B------:R-:W-:-:S00]  /*b0b0*/  BRA `(.L_x_202) ;  /* 0xfffffffc00fc7947 */ /* 0x000fc0000383ffff */
[----:B------:R-:W-:-:S00]  /*b0c0*/  NOP ;  /* 0x0000000000007918 */ /* 0x000fc00000000000 */
        /* <DEDUP_REMOVED lines=11> */
.L_x_203:


//--------------------- .nv.global.init           --------------------------
	.section	.nv.global.init,"aw",@progbits
.nv.global.init:
	.type		$str$24,@object
	.size		$str$24,($str$25 - $str$24)
$str$24:
        /*0000*/ 	.byte	0x28, 0x61, 0x64, 0x64, 0x72, 0x65, 0x73, 0x73, 0x20, 0x26, 0x20, 0x6d, 0x61, 0x73, 0x6b, 0x29
        /*0010*/ 	.byte	0x20, 0x3d, 0x3d, 0x20, 0x30, 0x00
	.type		$str$25,@object
	.size		$str$25,(__unnamed_1 - $str$25)
$str$25:
        /*0016*/ 	.byte	0x2f, 0x74, 0x6d, 0x70, 0x2f, 0x63, 0x75, 0x74, 0x6c, 0x61, 0x73, 0x73, 0x5f, 0x73, 0x77, 0x65
        /*0026*/ 	.byte	0x65, 0x70, 0x5f, 0x73, 0x72, 0x63, 0x2f, 0x69, 0x6e, 0x63, 0x6c, 0x75, 0x64, 0x65, 0x2f, 0x63
        /*0036*/ 	.byte	0x75, 0x74, 0x65, 0x2f, 0x70, 0x6f, 0x69, 0x6e, 0x74, 0x65, 0x72, 0x5f, 0x66, 0x6c, 0x61, 0x67
        /*0046*/ 	.byte	0x67, 0x65, 0x64, 0x2e, 0x68, 0x70, 0x70, 0x00
	.type		__unnamed_1,@object
	.size		__unnamed_1,(__unnamed_2 - __unnamed_1)
__unnamed_1:
        /* <DEDUP_REMOVED lines=28> */
        /*020e*/ 	.byte	0x31, 0x36, 0x33, 0x38, 0x34, 0x3e, 0x3e, 0x3e, 0x3e, 0x3e, 0x20, 0x26, 0x5d, 0x00
	.type		__unnamed_2,@object
	.size		__unnamed_2,(.L_1 - __unnamed_2)
__unnamed_2:
        /* <DEDUP_REMOVED lines=29> */
.L_1:


//--------------------- .nv.shared._ZN7cutlass13device_kernelINS_4gemm6kernel13GemmUniversalIN4cute5tupleIJiiiiEEENS1_10collective13CollectiveMmaINS1_39MainloopSm90TmaGmmaRmemAWarpSpecializedILi2ENS5_IJNS4_1CILi1EEESB_SB_EEENS1_35KernelTmaWarpSpecializedCooperativeEEENS5_IJNSA_ILi256EEENSA_ILi64EEESG_EEENS_10tfloat32_tENS5_IJSB_llEEESI_NS5_IJlSB_lEEENS4_8TiledMMAINS4_8MMA_AtomIJNS4_4SM904GMMA29MMA_64x64x8_F32TF32TF32_RS_TNILNSO_7ScaleInE1ELSQ_1EEEEEENS4_6LayoutINS5_IJNSA_ILi2EEESB_SB_EEENS5_IJSB_NSA_ILi0EEESW_EEEEENS5_IJNS4_10UnderscoreESZ_SZ_EEEEENS4_13SM90_TMA_LOADENS4_14ComposedLayoutINS4_7SwizzleILi1ELi4ELi3EEENS4_18smem_ptr_flag_bitsILi32EEENST_INS5_IJNSA_ILi8EEES18_EEENS5_IJSB_S18_EEEEEEENS4_9Copy_AtomIJNS4_39AutoVectorizingCopyWithAssumedAlignmentILi128EEESI_EEENS4_8identityES12_NS13_INS14_ILi3ELi4ELi3EEES17_NST_INS5_IJS18_NSA_ILi32EEEEEENS5_IJS1J_SB_EEEEEEEvS1H_EENS_8epilogue10collective6detail29Sm90TmaWarpSpecializedAdapterINS1Q_15DefaultEpilogueISI_SK_SK_NS1P_6thread17LinearCombinationISI_Li1EffLNS1U_9ScaleType4KindE0ELNS_15FloatRoundStyleE2ESI_EENS1_15EpilogueDefaultEEEEEvvEEEEvNT_6ParamsE --------------------------
	.section	.nv.shared._ZN7cutlass13device_kernelINS_4gemm6kernel13GemmUniversalIN4cute5tupleIJiiiiEEENS1_10collective13CollectiveMmaINS1_39MainloopSm90TmaGmmaRmemAWarpSpecializedILi2ENS5_IJNS4_1CILi1EEESB_SB_EEENS1_35KernelTmaWarpSpecializedCooperativeEEENS5_IJNSA_ILi256EEENSA_ILi64EEESG_EEENS_10tfloat32_tENS5_IJSB_llEEESI_NS5_IJlSB_lEEENS4_8TiledMMAINS4_8MMA_AtomIJNS4_4SM904GMMA29MMA_64x64x8_F32TF32TF32_RS_TNILNSO_7ScaleInE1ELSQ_1EEEEEENS4_6LayoutINS5_IJNSA_ILi2EEESB_SB_EEENS5_IJSB_NSA_ILi0EEESW_EEEEENS5_IJNS4_10UnderscoreESZ_SZ_EEEEENS4_13SM90_TMA_LOADENS4_14ComposedLayoutINS4_7SwizzleILi1ELi4ELi3EEENS4_18smem_ptr_flag_bitsILi32EEENST_INS5_IJNSA_ILi8EEES18_EEENS5_IJSB_S18_EEEEEEENS4_9Copy_AtomIJNS4_39AutoVectorizingCopyWithAssumedAlignmentILi128EEESI_EEENS4_8identityES12_NS13_INS14_ILi3ELi4ELi3EEES17_NST_INS5_IJS18_NSA_ILi32EEEEEENS5_IJS1J_SB_EEEEEEEvS1H_EENS_8epilogue10collective6detail29Sm90TmaWarpSpecializedAdapterINS1Q_15DefaultEpilogueISI_SK_SK_NS1P_6thread17LinearCombinationISI_Li1EffLNS1U_9ScaleType4KindE0ELNS_15FloatRoundStyleE2ESI_EENS1_15EpilogueDefaultEEEEEvvEEEEvNT_6ParamsE,"aw",@nobits
	.sectionflags	@""
	.align	16
	.zero		1024


//--------------------- .nv.shared.reserved.0     --------------------------
	.section	.nv.shared.reserved.0,"aw",@nobits
	.weak		__nv_reservedSMEM_offset_0_alias
	.size		__nv_reservedSMEM_offset_0_alias, 0, 0
	.other		__nv_reservedSMEM_offset_0_alias,@"STO_CUDA_RESERVED_SHARED STV_DEFAULT"
__nv_reservedSMEM_offset_0_alias:
	.zero		0


//--------------------- .nv.global                --------------------------
	.section	.nv.global,"aw",@nobits
.nv.global:
	.type		_ZN40_INTERNAL_43565d4d_4_k_cu_d9fc5d46_344604cute1_E,@object
	.size		_ZN40_INTERNAL_43565d4d_4_k_cu_d9fc5d46_344604cute1_E,(_ZN40_INTERNAL_43565d4d_4_k_cu_d9fc5d46_344604cuda3std3__45__cpo6cbeginE - _ZN40_INTERNAL_43565d4d_4_k_cu_d9fc5d46_344604cute1_E)
_ZN40_INTERNAL_43565d4d_4_k_cu_d9fc5d46_344604cute1_E:
	.zero		1
	.type		_ZN40_INTERNAL_43565d4d_4_k_cu_d9fc5d46_344604cuda3std3__45__cpo6cbeginE,@object
	.size		_ZN40_INTERNAL_43565d4d_4_k_cu_d9fc5d46_344604cuda3std3__45__cpo6cbeginE,(_ZN40_INTERNAL_43565d4d_4_k_cu_d9fc5d46_344604cuda3std3__48in_placeE - _ZN40_INTERNAL_43565d4d_4_k_cu_d9fc5d46_344604cuda3std3__45__cpo6cbeginE)
_ZN40_INTERNAL_43565d4d_4_k_cu_d9fc5d46_344604cuda3std3__45__cpo6cbeginE:
	.zero		1
	.type		_ZN40_INTERNAL_43565d4d_4_k_cu_d9fc5d46_344604cuda3std3__48in_placeE,@object
	.size		_ZN40_INTERNAL_43565d4d_4_k_cu_d9fc5d46_344604cuda3std3__48in_placeE,(_ZN40_INTERNAL_43565d4d_4_k_cu_d9fc5d46_344604cuda3std6ranges3__45__cpo9iter_moveE - _ZN40_INTERNAL_43565d4d_4_k_cu_d9fc5d46_344604cuda3std3__48in_placeE)
_ZN40_INTERNAL_43565d4d_4_k_cu_d9fc5d46_344604cuda3std3__48in_placeE:
	.zero		1
	.type		_ZN40_INTERNAL_43565d4d_4_k_cu_d9fc5d46_344604cuda3std6ranges3__45__cpo9iter_moveE,@object
	.size		_ZN40_INTERNAL_43565d4d_4_k_cu_d9fc5d46_344604cuda3std6ranges3__45__cpo9iter_moveE,(_ZN40_INTERNAL_43565d4d_4_k_cu_d9fc5d46_344604cuda3std3__45__cpo5beginE - _ZN40_INTERNAL_43565d4d_4_k_cu_d9fc5d46_344604cuda3std6ranges3__45__cpo9iter_moveE)
_ZN40_INTERNAL_43565d4d_4_k_cu_d9fc5d46_344604cuda3std6ranges3__45__cpo9iter_moveE:
	.zero		1
	.type		_ZN40_INTERNAL_43565d4d_4_k_cu_d9fc5d46_344604cuda3std3__45__cpo5beginE,@object
	.size		_ZN40_INTERNAL_43565d4d_4_k_cu_d9fc5d46_344604cuda3std3__45__cpo5beginE,(_ZN40_INTERNAL_43565d4d_4_k_cu_d9fc5d46_344604cuda3std3__442_GLOBAL__N__43565d4d_4_k_cu_d9fc5d46_344606ignoreE - _ZN40_INTERNAL_43565d4d_4_k_cu_d9fc5d46_344604cuda3std3__45__cpo5beginE)
_ZN40_INTERNAL_43565d4d_4_k_cu_d9fc5d46_344604cuda3std3__45__cpo5beginE:
	.zero		1
	.type		_ZN40_INTERNAL_43565d4d_4_k_cu_d9fc5d46_344604cuda3std3__442_GLOBAL__N__43565d4d_4_k_cu_d9fc5d46_344606ignoreE,@object
	.size		_ZN40_INTERNAL_43565d4d_4_k_cu_d9fc5d46_344604cuda3std3__442_GLOBAL__N__43565d4d_4_k_cu_d9fc5d46_344606ignoreE,(_ZN40_INTERNAL_43565d4d_4_k_cu_d9fc5d46_344604cute7productE - _ZN40_INTERNAL_43565d4d_4_k_cu_d9fc5d46_344604cuda3std3__442_GLOBAL__N__43565d4d_4_k_cu_d9fc5d46_344606ignoreE)
_ZN40_INTERNAL_43565d4d_4_k_cu_d9fc5d46_344604cuda3std3__442_GLOBAL__N__43565d4d_4_k_cu_d9fc5d46_344606ignoreE:
	.zero		1
	.type		_ZN40_INTERNAL_43565d4d_4_k_cu_d9fc5d46_344604cute7productE,@object
	.size		_ZN40_INTERNAL_43565d4d_4_k_cu_d9fc5d46_344604cute7productE,(_ZN40_INTERNAL_43565d4d_4_k_cu_d9fc5d46_344604cuda3std3__45__cpo3endE - _ZN40_INTERNAL_43565d4d_4_k_cu_d9fc5d46_344604cute7productE)
_ZN40_INTERNAL_43565d4d_4_k_cu_d9fc5d46_344604cute7productE:
	.zero		1
	.type		_ZN40_INTERNAL_43565d4d_4_k_cu_d9fc5d46_344604cuda3std3__45__cpo3endE,@object
	.size		_ZN40_INTERNAL_43565d4d_4_k_cu_d9fc5d46_344604cuda3std3__45__cpo3endE,(_ZN40_INTERNAL_43565d4d_4_k_cu_d9fc5d46_344604cuda3std3__419piecewise_constructE - _ZN40_INTERNAL_43565d4d_4_k_cu_d9fc5d46_344604cuda3std3__45__cpo3endE)
_ZN40_INTERNAL_43565d4d_4_k_cu_d9fc5d46_344604cuda3std3__45__cpo3endE:
	.zero		1
	.type		_ZN40_INTERNAL_43565d4d_4_k_cu_d9fc5d46_344604cuda3std3__419piecewise_constructE,@object
	.size		_ZN40_INTERNAL_43565d4d_4_k_cu_d9fc5d46_344604cuda3std3__419piecewise_constructE,(_ZN40_INTERNAL_43565d4d_4_k_cu_d9fc5d46_344604cuda3std3__45__cpo4cendE - _ZN40_INTERNAL_43565d4d_4_k_cu_d9fc5d46_344604cuda3std3__419piecewise_constructE)
_ZN40_INTERNAL_43565d4d_4_k_cu_d9fc5d46_344604cuda3std3__419piecewise_constructE:
	.zero		1
	.type		_ZN40_INTERNAL_43565d4d_4_k_cu_d9fc5d46_344604cuda3std3__45__cpo4cendE,@object
	.size		_ZN40_INTERNAL_43565d4d_4_k_cu_d9fc5d46_344604cuda3std3__45__cpo4cendE,(_ZN40_INTERNAL_43565d4d_4_k_cu_d9fc5d46_344604cuda3std6ranges3__45__cpo4swapE - _ZN40_INTERNAL_43565d4d_4_k_cu_d9fc5d46_344604cuda3std3__45__cpo4cendE)
_ZN40_INTERNAL_43565d4d_4_k_cu_d9fc5d46_344604cuda3std3__45__cpo4cendE:
	.zero		1
	.type		_ZN40_INTERNAL_43565d4d_4_k_cu_d9fc5d46_344604cuda3std6ranges3__45__cpo4swapE,@object
	.size		_ZN40_INTERNAL_43565d4d_4_k_cu_d9fc5d46_344604cuda3std6ranges3__45__cpo4swapE,(.L_9 - _ZN40_INTERNAL_43565d4d_4_k_cu_d9fc5d46_344604cuda3std6ranges3__45__cpo4swapE)
_ZN40_INTERNAL_43565d4d_4_k_cu_d9fc5d46_344604cuda3std6ranges3__45__cpo4swapE:
	.zero		1
.L_9:


//--------------------- .nv.constant0._ZN7cutlass13device_kernelINS_4gemm6kernel13GemmUniversalIN4cute5tupleIJiiiiEEENS1_10collective13CollectiveMmaINS1_39MainloopSm90TmaGmmaRmemAWarpSpecializedILi2ENS5_IJNS4_1CILi1EEESB_SB_EEENS1_35KernelTmaWarpSpecializedCooperativeEEENS5_IJNSA_ILi256EEENSA_ILi64EEESG_EEENS_10tfloat32_tENS5_IJSB_llEEESI_NS5_IJlSB_lEEENS4_8TiledMMAINS4_8MMA_AtomIJNS4_4SM904GMMA29MMA_64x64x8_F32TF32TF32_RS_TNILNSO_7ScaleInE1ELSQ_1EEEEEENS4_6LayoutINS5_IJNSA_ILi2EEESB_SB_EEENS5_IJSB_NSA_ILi0EEESW_EEEEENS5_IJNS4_10UnderscoreESZ_SZ_EEEEENS4_13SM90_TMA_LOADENS4_14ComposedLayoutINS4_7SwizzleILi1ELi4ELi3EEENS4_18smem_ptr_flag_bitsILi32EEENST_INS5_IJNSA_ILi8EEES18_EEENS5_IJSB_S18_EEEEEEENS4_9Copy_AtomIJNS4_39AutoVectorizingCopyWithAssumedAlignmentILi128EEESI_EEENS4_8identityES12_NS13_INS14_ILi3ELi4ELi3EEES17_NST_INS5_IJS18_NSA_ILi32EEEEEENS5_IJS1J_SB_EEEEEEEvS1H_EENS_8epilogue10collective6detail29Sm90TmaWarpSpecializedAdapterINS1Q_15DefaultEpilogueISI_SK_SK_NS1P_6thread17LinearCombinationISI_Li1EffLNS1U_9ScaleType4KindE0ELNS_15FloatRoundStyleE2ESI_EENS1_15EpilogueDefaultEEEEEvvEEEEvNT_6ParamsE --------------------------
	.section	.nv.constant0._ZN7cutlass13device_kernelINS_4gemm6kernel13GemmUniversalIN4cute5tupleIJiiiiEEENS1_10collective13CollectiveMmaINS1_39MainloopSm90TmaGmmaRmemAWarpSpecializedILi2ENS5_IJNS4_1CILi1EEESB_SB_EEENS1_35KernelTmaWarpSpecializedCooperativeEEENS5_IJNSA_ILi256EEENSA_ILi64EEESG_EEENS_10tfloat32_tENS5_IJSB_llEEESI_NS5_IJlSB_lEEENS4_8TiledMMAINS4_8MMA_AtomIJNS4_4SM904GMMA29MMA_64x64x8_F32TF32TF32_RS_TNILNSO_7ScaleInE1ELSQ_1EEEEEENS4_6LayoutINS5_IJNSA_ILi2EEESB_SB_EEENS5_IJSB_NSA_ILi0EEESW_EEEEENS5_IJNS4_10UnderscoreESZ_SZ_EEEEENS4_13SM90_TMA_LOADENS4_14ComposedLayoutINS4_7SwizzleILi1ELi4ELi3EEENS4_18smem_ptr_flag_bitsILi32EEENST_INS5_IJNSA_ILi8EEES18_EEENS5_IJSB_S18_EEEEEEENS4_9Copy_AtomIJNS4_39AutoVectorizingCopyWithAssumedAlignmentILi128EEESI_EEENS4_8identityES12_NS13_INS14_ILi3ELi4ELi3EEES17_NST_INS5_IJS18_NSA_ILi32EEEEEENS5_IJS1J_SB_EEEEEEEvS1H_EENS_8epilogue10collective6detail29Sm90TmaWarpSpecializedAdapterINS1Q_15DefaultEpilogueISI_SK_SK_NS1P_6thread17LinearCombinationISI_Li1EffLNS1U_9ScaleType4KindE0ELNS_15FloatRoundStyleE2ESI_EENS1_15EpilogueDefaultEEEEEvvEEEEvNT_6ParamsE,"a",@progbits
	.sectionflags	@""
	.align	4
.nv.constant0._ZN7cutlass13device_kernelINS_4gemm6kernel13GemmUniversalIN4cute5tupleIJiiiiEEENS1_10collective13CollectiveMmaINS1_39MainloopSm90TmaGmmaRmemAWarpSpecializedILi2ENS5_IJNS4_1CILi1EEESB_SB_EEENS1_35KernelTmaWarpSpecializedCooperativeEEENS5_IJNSA_ILi256EEENSA_ILi64EEESG_EEENS_10tfloat32_tENS5_IJSB_llEEESI_NS5_IJlSB_lEEENS4_8TiledMMAINS4_8MMA_AtomIJNS4_4SM904GMMA29MMA_64x64x8_F32TF32TF32_RS_TNILNSO_7ScaleInE1ELSQ_1EEEEEENS4_6LayoutINS5_IJNSA_ILi2EEESB_SB_EEENS5_IJSB_NSA_ILi0EEESW_EEEEENS5_IJNS4_10UnderscoreESZ_SZ_EEEEENS4_13SM90_TMA_LOADENS4_14ComposedLayoutINS4_7SwizzleILi1ELi4ELi3EEENS4_18smem_ptr_flag_bitsILi32EEENST_INS5_IJNSA_ILi8EEES18_EEENS5_IJSB_S18_EEEEEEENS4_9Copy_AtomIJNS4_39AutoVectorizingCopyWithAssumedAlignmentILi128EEESI_EEENS4_8identityES12_NS13_INS14_ILi3ELi4ELi3EEES17_NST_INS5_IJS18_NSA_ILi32EEEEEENS5_IJS1J_SB_EEEEEEEvS1H_EENS_8epilogue10collective6detail29Sm90TmaWarpSpecializedAdapterINS1Q_15DefaultEpilogueISI_SK_SK_NS1P_6thread17LinearCombinationISI_Li1EffLNS1U_9ScaleType4KindE0ELNS_15FloatRoundStyleE2ESI_EENS1_15EpilogueDefaultEEEEEvvEEEEvNT_6ParamsE:
	.zero		1664


//--------------------- SYMBOLS --------------------------

	.type		.nv.reservedSmem.offset0,@object
	.size		.nv.reservedSmem.offset0,0x4
	.type		__assertfail,@function
